	.target	sm_100a

	.elftype	@"ET_EXEC"


//--------------------- .note.nv.tkinfo           --------------------------
	.section	.note.nv.tkinfo,"",@"SHT_NOTE"
	.sectionflags	@"SHF_NOTE_NV_TKINFO"
	.tkinfo
        /*0018*/ 	.word	0x00000002
        /*0030*/ 	.string	""
        /*0030*/ 	.string	"ptxas"
        /*0030*/ 	.string	"Cuda compilation tools, release 13.0, V13.0.88"
        /*0030*/ 	.string	"Build cuda_13.0.r13.0/compiler.36424714_0"
        /*0030*/ 	.string	"-arch sm_100a -m 64 "



//--------------------- .note.nv.cuinfo           --------------------------
	.section	.note.nv.cuinfo,"",@"SHT_NOTE"
	.sectionflags	@"SHF_NOTE_NV_CUINFO"
        /*0018*/ 	.short	0x0002
        /*001a*/ 	.short	0x0064
        /*001c*/ 	.short	0x0082
	.zero		2


//--------------------- .nv.info                  --------------------------
	.section	.nv.info,"",@"SHT_CUDA_INFO"
	.align	4


	//----- nvinfo : EIATTR_REGCOUNT
	.align		4
        /*0000*/ 	.byte	0x04, 0x2f
        /*0002*/ 	.short	(.L_19 - .L_18)
	.align		4
.L_18:
        /*0004*/ 	.word	index@(_ZN7cutlass13device_kernelINS_4gemm6kernel13GemmUniversalIN4cute5tupleIJiiiiEEENS1_10collective13CollectiveMmaINS1_35MainloopSm100TmaUmmaWarpSpecializedILi6ELi2ELi4ENS5_IJNS4_1CILi1EEENSA_ILi2EEESB_EEEEENS5_IJNSA_ILi128EEESF_SF_EEENS_12float_e5m2_tENS5_IJlSB_lEEESH_SI_NS4_8TiledMMAINS4_8MMA_AtomIJNS4_10MMA_TraitsINS4_19SM100_MMA_F8F6F4_SSEJSH_SH_fSF_SF_NS4_17integral_constantINS4_4UMMA5MajorELSP_0EEESQ_NSN_INSO_7ScaleInELSR_0EEESS_EEEEEENS4_6LayoutINS5_IJSB_SB_SB_EEENS5_IJNSA_ILi0EEESX_SX_EEEEENS5_IJNS4_10UnderscoreES10_S10_EEEEENS4_23SM90_TMA_LOAD_MULTICASTENS4_14ComposedLayoutINS4_7SwizzleILi3ELi4ELi3EEENS4_18smem_ptr_flag_bitsILi8EEENSV_INS5_IJNSA_ILi8EEESF_EEENS5_IJSF_SB_EEEEEEEvNS4_8identityENS4_13SM90_TMA_LOADES1D_vS1E_EENS_8epilogue10collective18CollectiveEpilogueINS1H_23Sm100TmaWarpSpecializedILi2ELi2ELi64ELb0ELb0EEEJSG_NS5_IJNSV_ISF_SB_EENSV_INSA_ILi64EEESB_EEEEESH_SI_SH_SI_NS1H_6fusion15FusionCallbacksIS1L_NS1Q_17LinearCombinationISH_fSH_fLNS_15FloatRoundStyleE2EEESG_S1P_JEEENS4_5SM1004TMEM4LOAD26SM100_TMEM_LOAD_32dp32b64xES1F_NS14_INS15_ILi2ELi4ELi3EEES18_NSV_INS5_IJS19_S1N_EEENS5_IJS1N_SB_EEEEEEENS4_39AutoVectorizingCopyWithAssumedAlignmentILi128EEENS4_14SM90_TMA_STOREES24_S26_S26_EEEvvEEEEvNT_6ParamsE)
        /*0008*/ 	.word	0x000000cf


	//----- nvinfo : EIATTR_FRAME_SIZE
	.align		4
.L_19:
        /*000c*/ 	.byte	0x04, 0x11
        /*000e*/ 	.short	(.L_21 - .L_20)
	.align		4
.L_20:
        /*0010*/ 	.word	index@($__internal_2_$__cuda_sm10x_tcgen05_guardrail_trap_unallocated_columns_being_dealloced)
        /*0014*/ 	.word	0x00000000


	//----- nvinfo : EIATTR_FRAME_SIZE
	.align		4
.L_21:
        /*0018*/ 	.byte	0x04, 0x11
        /*001a*/ 	.short	(.L_23 - .L_22)
	.align		4
.L_22:
        /*001c*/ 	.word	index@($__internal_1_$__cuda_sm10x_tcgen05_guardrail_trap_phase_invalid_during_alloc)
        /*0020*/ 	.word	0x00000000


	//----- nvinfo : EIATTR_FRAME_SIZE
	.align		4
.L_23:
        /*0024*/ 	.byte	0x04, 0x11
        /*0026*/ 	.short	(.L_25 - .L_24)
	.align		4
.L_24:
        /*0028*/ 	.word	index@($__internal_0_$__cuda_sm10x_tcgen05_guardrail_trap_col_being_dealloced_not_returned_by_alloc)
        /*002c*/ 	.word	0x00000000


	//----- nvinfo : EIATTR_FRAME_SIZE
	.align		4
.L_25:
        /*0030*/ 	.byte	0x04, 0x11
        /*0032*/ 	.short	(.L_27 - .L_26)
	.align		4
.L_26:
        /*0034*/ 	.word	index@(_ZN7cutlass13device_kernelINS_4gemm6kernel13GemmUniversalIN4cute5tupleIJiiiiEEENS1_10collective13CollectiveMmaINS1_35MainloopSm100TmaUmmaWarpSpecializedILi6ELi2ELi4ENS5_IJNS4_1CILi1EEENSA_ILi2EEESB_EEEEENS5_IJNSA_ILi128EEESF_SF_EEENS_12float_e5m2_tENS5_IJlSB_lEEESH_SI_NS4_8TiledMMAINS4_8MMA_AtomIJNS4_10MMA_TraitsINS4_19SM100_MMA_F8F6F4_SSEJSH_SH_fSF_SF_NS4_17integral_constantINS4_4UMMA5MajorELSP_0EEESQ_NSN_INSO_7ScaleInELSR_0EEESS_EEEEEENS4_6LayoutINS5_IJSB_SB_SB_EEENS5_IJNSA_ILi0EEESX_SX_EEEEENS5_IJNS4_10UnderscoreES10_S10_EEEEENS4_23SM90_TMA_LOAD_MULTICASTENS4_14ComposedLayoutINS4_7SwizzleILi3ELi4ELi3EEENS4_18smem_ptr_flag_bitsILi8EEENSV_INS5_IJNSA_ILi8EEESF_EEENS5_IJSF_SB_EEEEEEEvNS4_8identityENS4_13SM90_TMA_LOADES1D_vS1E_EENS_8epilogue10collective18CollectiveEpilogueINS1H_23Sm100TmaWarpSpecializedILi2ELi2ELi64ELb0ELb0EEEJSG_NS5_IJNSV_ISF_SB_EENSV_INSA_ILi64EEESB_EEEEESH_SI_SH_SI_NS1H_6fusion15FusionCallbacksIS1L_NS1Q_17LinearCombinationISH_fSH_fLNS_15FloatRoundStyleE2EEESG_S1P_JEEENS4_5SM1004TMEM4LOAD26SM100_TMEM_LOAD_32dp32b64xES1F_NS14_INS15_ILi2ELi4ELi3EEES18_NSV_INS5_IJS19_S1N_EEENS5_IJS1N_SB_EEEEEEENS4_39AutoVectorizingCopyWithAssumedAlignmentILi128EEENS4_14SM90_TMA_STOREES24_S26_S26_EEEvvEEEEvNT_6ParamsE)
        /*0038*/ 	.word	0x00000000


	//----- nvinfo : EIATTR_MIN_STACK_SIZE
	.align		4
.L_27:
        /*003c*/ 	.byte	0x04, 0x12
        /*003e*/ 	.short	(.L_29 - .L_28)
	.align		4
.L_28:
        /*0040*/ 	.word	index@(_ZN7cutlass13device_kernelINS_4gemm6kernel13GemmUniversalIN4cute5tupleIJiiiiEEENS1_10collective13CollectiveMmaINS1_35MainloopSm100TmaUmmaWarpSpecializedILi6ELi2ELi4ENS5_IJNS4_1CILi1EEENSA_ILi2EEESB_EEEEENS5_IJNSA_ILi128EEESF_SF_EEENS_12float_e5m2_tENS5_IJlSB_lEEESH_SI_NS4_8TiledMMAINS4_8MMA_AtomIJNS4_10MMA_TraitsINS4_19SM100_MMA_F8F6F4_SSEJSH_SH_fSF_SF_NS4_17integral_constantINS4_4UMMA5MajorELSP_0EEESQ_NSN_INSO_7ScaleInELSR_0EEESS_EEEEEENS4_6LayoutINS5_IJSB_SB_SB_EEENS5_IJNSA_ILi0EEESX_SX_EEEEENS5_IJNS4_10UnderscoreES10_S10_EEEEENS4_23SM90_TMA_LOAD_MULTICASTENS4_14ComposedLayoutINS4_7SwizzleILi3ELi4ELi3EEENS4_18smem_ptr_flag_bitsILi8EEENSV_INS5_IJNSA_ILi8EEESF_EEENS5_IJSF_SB_EEEEEEEvNS4_8identityENS4_13SM90_TMA_LOADES1D_vS1E_EENS_8epilogue10collective18CollectiveEpilogueINS1H_23Sm100TmaWarpSpecializedILi2ELi2ELi64ELb0ELb0EEEJSG_NS5_IJNSV_ISF_SB_EENSV_INSA_ILi64EEESB_EEEEESH_SI_SH_SI_NS1H_6fusion15FusionCallbacksIS1L_NS1Q_17LinearCombinationISH_fSH_fLNS_15FloatRoundStyleE2EEESG_S1P_JEEENS4_5SM1004TMEM4LOAD26SM100_TMEM_LOAD_32dp32b64xES1F_NS14_INS15_ILi2ELi4ELi3EEES18_NSV_INS5_IJS19_S1N_EEENS5_IJS1N_SB_EEEEEEENS4_39AutoVectorizingCopyWithAssumedAlignmentILi128EEENS4_14SM90_TMA_STOREES24_S26_S26_EEEvvEEEEvNT_6ParamsE)
        /*0044*/ 	.word	0x00000000
.L_29:


//--------------------- .nv.compat                --------------------------
	.section	.nv.compat,"",@"SHT_CUDA_COMPAT_INFO"
	.align	4
        /*0000*/ 	.byte	0x02, 0x09, 0x01, 0x00, 0x02, 0x02, 0x02, 0x00, 0x02, 0x05, 0x05, 0x00, 0x03, 0x07, 0x01, 0x01
        /*0010*/ 	.byte	0x02, 0x03, 0x01, 0x00, 0x02, 0x06, 0x01, 0x00, 0x04, 0x0b, 0x08, 0x00, 0x09, 0x00, 0x00, 0x00
        /*0020*/ 	.byte	0x00, 0x00, 0x00, 0x00


//--------------------- .nv.info._ZN7cutlass13device_kernelINS_4gemm6kernel13GemmUniversalIN4cute5tupleIJiiiiEEENS1_10collective13CollectiveMmaINS1_35MainloopSm100TmaUmmaWarpSpecializedILi6ELi2ELi4ENS5_IJNS4_1CILi1EEENSA_ILi2EEESB_EEEEENS5_IJNSA_ILi128EEESF_SF_EEENS_12float_e5m2_tENS5_IJlSB_lEEESH_SI_NS4_8TiledMMAINS4_8MMA_AtomIJNS4_10MMA_TraitsINS4_19SM100_MMA_F8F6F4_SSEJSH_SH_fSF_SF_NS4_17integral_constantINS4_4UMMA5MajorELSP_0EEESQ_NSN_INSO_7ScaleInELSR_0EEESS_EEEEEENS4_6LayoutINS5_IJSB_SB_SB_EEENS5_IJNSA_ILi0EEESX_SX_EEEEENS5_IJNS4_10UnderscoreES10_S10_EEEEENS4_23SM90_TMA_LOAD_MULTICASTENS4_14ComposedLayoutINS4_7SwizzleILi3ELi4ELi3EEENS4_18smem_ptr_flag_bitsILi8EEENSV_INS5_IJNSA_ILi8EEESF_EEENS5_IJSF_SB_EEEEEEEvNS4_8identityENS4_13SM90_TMA_LOADES1D_vS1E_EENS_8epilogue10collective18CollectiveEpilogueINS1H_23Sm100TmaWarpSpecializedILi2ELi2ELi64ELb0ELb0EEEJSG_NS5_IJNSV_ISF_SB_EENSV_INSA_ILi64EEESB_EEEEESH_SI_SH_SI_NS1H_6fusion15FusionCallbacksIS1L_NS1Q_17LinearCombinationISH_fSH_fLNS_15FloatRoundStyleE2EEESG_S1P_JEEENS4_5SM1004TMEM4LOAD26SM100_TMEM_LOAD_32dp32b64xES1F_NS14_INS15_ILi2ELi4ELi3EEES18_NSV_INS5_IJS19_S1N_EEENS5_IJS1N_SB_EEEEEEENS4_39AutoVectorizingCopyWithAssumedAlignmentILi128EEENS4_14SM90_TMA_STOREES24_S26_S26_EEEvvEEEEvNT_6ParamsE --------------------------
	.section	.nv.info._ZN7cutlass13device_kernelINS_4gemm6kernel13GemmUniversalIN4cute5tupleIJiiiiEEENS1_10collective13CollectiveMmaINS1_35MainloopSm100TmaUmmaWarpSpecializedILi6ELi2ELi4ENS5_IJNS4_1CILi1EEENSA_ILi2EEESB_EEEEENS5_IJNSA_ILi128EEESF_SF_EEENS_12float_e5m2_tENS5_IJlSB_lEEESH_SI_NS4_8TiledMMAINS4_8MMA_AtomIJNS4_10MMA_TraitsINS4_19SM100_MMA_F8F6F4_SSEJSH_SH_fSF_SF_NS4_17integral_constantINS4_4UMMA5MajorELSP_0EEESQ_NSN_INSO_7ScaleInELSR_0EEESS_EEEEEENS4_6LayoutINS5_IJSB_SB_SB_EEENS5_IJNSA_ILi0EEESX_SX_EEEEENS5_IJNS4_10UnderscoreES10_S10_EEEEENS4_23SM90_TMA_LOAD_MULTICASTENS4_14ComposedLayoutINS4_7SwizzleILi3ELi4ELi3EEENS4_18smem_ptr_flag_bitsILi8EEENSV_INS5_IJNSA_ILi8EEESF_EEENS5_IJSF_SB_EEEEEEEvNS4_8identityENS4_13SM90_TMA_LOADES1D_vS1E_EENS_8epilogue10collective18CollectiveEpilogueINS1H_23Sm100TmaWarpSpecializedILi2ELi2ELi64ELb0ELb0EEEJSG_NS5_IJNSV_ISF_SB_EENSV_INSA_ILi64EEESB_EEEEESH_SI_SH_SI_NS1H_6fusion15FusionCallbacksIS1L_NS1Q_17LinearCombinationISH_fSH_fLNS_15FloatRoundStyleE2EEESG_S1P_JEEENS4_5SM1004TMEM4LOAD26SM100_TMEM_LOAD_32dp32b64xES1F_NS14_INS15_ILi2ELi4ELi3EEES18_NSV_INS5_IJS19_S1N_EEENS5_IJS1N_SB_EEEEEEENS4_39AutoVectorizingCopyWithAssumedAlignmentILi128EEENS4_14SM90_TMA_STOREES24_S26_S26_EEEvvEEEEvNT_6ParamsE,"",@"SHT_CUDA_INFO"
	.sectionflags	@""
	.align	4


	//----- nvinfo : EIATTR_CUDA_API_VERSION
	.align		4
        /*0000*/ 	.byte	0x04, 0x37
        /*0002*/ 	.short	(.L_31 - .L_30)
.L_30:
        /*0004*/ 	.word	0x00000082


	//----- nvinfo : EIATTR_KPARAM_INFO
	.align		4
.L_31:
        /*0008*/ 	.byte	0x04, 0x17
        /*000a*/ 	.short	(.L_33 - .L_32)
.L_32:
        /*000c*/ 	.word	0x00000000
        /*0010*/ 	.short	0x0000
        /*0012*/ 	.short	0x0000
        /*0014*/ 	.byte	0x00, 0xf0, 0x01, 0x20


	//----- nvinfo : EIATTR_AT_ENTRY_FRAGMENTS
	.align		4
.L_33:
        /*0018*/ 	.byte	0x04, 0x4f
        /*001a*/ 	.short	(.L_35 - .L_34)


	//   ....[0]....
.L_34:
        /*001c*/ 	.word	0x00000006


	//----- nvinfo : EIATTR_RESERVED_SMEM_USED
	.align		4
.L_35:
        /*0020*/ 	.byte	0x01, 0x41
	.zero		2


	//----- nvinfo : EIATTR_SPARSE_MMA_MASK
	.align		4
        /*0024*/ 	.byte	0x03, 0x50
        /*0026*/ 	.short	0x0000


	//----- nvinfo : EIATTR_TCGEN05_1CTA_USED
	.align		4
        /*0028*/ 	.byte	0x01, 0x51
	.zero		2


	//----- nvinfo : EIATTR_MAXREG_COUNT
	.align		4
        /*002c*/ 	.byte	0x03, 0x1b
        /*002e*/ 	.short	0x00ff


	//----- nvinfo : EIATTR_NUM_BARRIERS
	.align		4
        /*0030*/ 	.byte	0x02, 0x4c
        /*0032*/ 	.byte	0x07
	.zero		1


	//----- nvinfo : EIATTR_EXTERNS
	.align		4
        /*0034*/ 	.byte	0x04, 0x0f
        /*0036*/ 	.short	(.L_37 - .L_36)


	//   ....[0]....
	.align		4
.L_36:
        /*0038*/ 	.word	index@(__assertfail)


	//----- nvinfo : EIATTR_MERCURY_ISA_VERSION
	.align		4
.L_37:
        /*003c*/ 	.byte	0x03, 0x5f
        /*003e*/ 	.short	0x0101


	//----- nvinfo : EIATTR_INT_WARP_WIDE_INSTR_OFFSETS
	.align		4
        /*0040*/ 	.byte	0x04, 0x31
        /*0042*/ 	.short	(.L_39 - .L_38)


	//   ....[0]....
.L_38:
        /*0044*/ 	.word	0x00003d90


	//   ....[1]....
        /*0048*/ 	.word	0x00003db0


	//   ....[2]....
        /*004c*/ 	.word	0x00003de0


	//   ....[3]....
        /*0050*/ 	.word	0x00004900


	//   ....[4]....
        /*0054*/ 	.word	0x00004970


	//   ....[5]....
        /*0058*/ 	.word	0x00004a50


	//   ....[6]....
        /*005c*/ 	.word	0x00004b00


	//----- nvinfo : EIATTR_COOP_GROUP_MASK_REGIDS
	.align		4
.L_39:
        /*0060*/ 	.byte	0x04, 0x29
        /*0062*/ 	.short	(.L_41 - .L_40)


	//   ....[0]....
.L_40:
        /*0064*/ 	.word	0xffffffff


	//   ....[1]....
        /*0068*/ 	.word	0xffffffff


	//   ....[2]....
        /*006c*/ 	.word	0xffffffff


	//   ....[3]....
        /*0070*/ 	.word	0xffffffff


	//   ....[4]....
        /*0074*/ 	.word	0xffffffff


	//   ....[5]....
        /*0078*/ 	.word	0xffffffff


	//   ....[6]....
        /*007c*/ 	.word	0xffffffff


	//   ....[7]....
        /*0080*/ 	.word	0xffffffff


	//   ....[8]....
        /*0084*/ 	.word	0xffffffff


	//   ....[9]....
        /*0088*/ 	.word	0xffffffff


	//   ....[10]....
        /*008c*/ 	.word	0xffffffff


	//   ....[11]....
        /*0090*/ 	.word	0xffffffff


	//   ....[12]....
        /*0094*/ 	.word	0xffffffff


	//   ....[13]....
        /*0098*/ 	.word	0xffffffff


	//----- nvinfo : EIATTR_COOP_GROUP_INSTR_OFFSETS
	.align		4
.L_41:
        /*009c*/ 	.byte	0x04, 0x28
        /*009e*/ 	.short	(.L_43 - .L_42)


	//   ....[0]....
.L_42:
        /*00a0*/ 	.word	0x00000080


	//   ....[1]....
        /*00a4*/ 	.word	0x000004f0


	//   ....[2]....
        /*00a8*/ 	.word	0x000006e0


	//   ....[3]....
        /*00ac*/ 	.word	0x00000840


	//   ....[4]....
        /*00b0*/ 	.word	0x00000940


	//   ....[5]....
        /*00b4*/ 	.word	0x00000ab0


	//   ....[6]....
        /*00b8*/ 	.word	0x00000c50


	//   ....[7]....
        /*00bc*/ 	.word	0x00000e00


	//   ....[8]....
        /*00c0*/ 	.word	0x00002010


	//   ....[9]....
        /*00c4*/ 	.word	0x00002fe0


	//   ....[10]....
        /*00c8*/ 	.word	0x000031f0


	//   ....[11]....
        /*00cc*/ 	.word	0x00003220


	//   ....[12]....
        /*00d0*/ 	.word	0x00003c70


	//   ....[13]....
        /*00d4*/ 	.word	0x00003ea0


	//----- nvinfo : EIATTR_VRC_CTA_INIT_COUNT
	.align		4
.L_43:
        /*00d8*/ 	.byte	0x02, 0x4a
        /*00da*/ 	.byte	0x80
	.zero		1


	//----- nvinfo : EIATTR_SYSCALL_OFFSETS
	.align		4
        /*00dc*/ 	.byte	0x04, 0x46
        /*00de*/ 	.short	(.L_45 - .L_44)


	//   ....[0]....
.L_44:
        /*00e0*/ 	.word	0x00005700


	//   ....[1]....
        /*00e4*/ 	.word	0x00005840


	//   ....[2]....
        /*00e8*/ 	.word	0x000060d0


	//   ....[3]....
        /*00ec*/ 	.word	0x000076e0


	//----- nvinfo : EIATTR_MBARRIER_INSTR_OFFSETS
	.align		4
.L_45:
        /*00f0*/ 	.byte	0x04, 0x39
        /*00f2*/ 	.short	(.L_47 - .L_46)


	//   ....[0]....
.L_46:
        /*00f4*/ 	.word	0x00000610
        /*00f8*/ 	.word	0x000000ff
        /*00fc*/ 	.word	0x00000000
        /*0100*/ 	.short	0x0100
        /*0102*/ 	.byte	0x04
	.zero		1


	//   ....[1]....
        /*0104*/ 	.word	0x00000620
        /*0108*/ 	.word	0x000000ff
        /*010c*/ 	.word	0x00000030
        /*0110*/ 	.short	0x0100
        /*0112*/ 	.byte	0x04
	.zero		1


	//   ....[2]....
        /*0114*/ 	.word	0x00000630
        /*0118*/ 	.word	0x000000ff
        /*011c*/ 	.word	0x00000008
        /*0120*/ 	.short	0x0100
        /*0122*/ 	.byte	0x04
	.zero		1


	//   ....[3]....
        /*0124*/ 	.word	0x00000640
        /*0128*/ 	.word	0x000000ff
        /*012c*/ 	.word	0x00000038
        /*0130*/ 	.short	0x0100
        /*0132*/ 	.byte	0x04
	.zero		1


	//   ....[4]....
        /*0134*/ 	.word	0x00000650
        /*0138*/ 	.word	0x000000ff
        /*013c*/ 	.word	0x00000010
        /*0140*/ 	.short	0x0100
        /*0142*/ 	.byte	0x04
	.zero		1


	//   ....[5]....
        /*0144*/ 	.word	0x00000660
        /*0148*/ 	.word	0x000000ff
        /*014c*/ 	.word	0x00000040
        /*0150*/ 	.short	0x0100
        /*0152*/ 	.byte	0x04
	.zero		1


	//   ....[6]....
        /*0154*/ 	.word	0x00000670
        /*0158*/ 	.word	0x000000ff
        /*015c*/ 	.word	0x00000018
        /*0160*/ 	.short	0x0100
        /*0162*/ 	.byte	0x04
	.zero		1


	//   ....[7]....
        /*0164*/ 	.word	0x00000680
        /*0168*/ 	.word	0x000000ff
        /*016c*/ 	.word	0x00000048
        /*0170*/ 	.short	0x0100
        /*0172*/ 	.byte	0x04
	.zero		1


	//   ....[8]....
        /*0174*/ 	.word	0x00000690
        /*0178*/ 	.word	0x000000ff
        /*017c*/ 	.word	0x00000020
        /*0180*/ 	.short	0x0100
        /*0182*/ 	.byte	0x04
	.zero		1


	//   ....[9]....
        /*0184*/ 	.word	0x000006a0
        /*0188*/ 	.word	0x000000ff
        /*018c*/ 	.word	0x00000050
        /*0190*/ 	.short	0x0100
        /*0192*/ 	.byte	0x04
	.zero		1


	//   ....[10]....
        /*0194*/ 	.word	0x000006b0
        /*0198*/ 	.word	0x000000ff
        /*019c*/ 	.word	0x00000028
        /*01a0*/ 	.short	0x0100
        /*01a2*/ 	.byte	0x04
	.zero		1


	//   ....[11]....
        /*01a4*/ 	.word	0x000006c0
        /*01a8*/ 	.word	0x000000ff
        /*01ac*/ 	.word	0x00000058
        /*01b0*/ 	.short	0x0100
        /*01b2*/ 	.byte	0x04
	.zero		1


	//   ....[12]....
        /*01b4*/ 	.word	0x000007f0
        /*01b8*/ 	.word	0x000000ff
        /*01bc*/ 	.word	0x00000060
        /*01c0*/ 	.short	0x0100
        /*01c2*/ 	.byte	0x04
	.zero		1


	//   ....[13]....
        /*01c4*/ 	.word	0x00000800
        /*01c8*/ 	.word	0x000000ff
        /*01cc*/ 	.word	0x00000070
        /*01d0*/ 	.short	0x0100
        /*01d2*/ 	.byte	0x04
	.zero		1


	//   ....[14]....
        /*01d4*/ 	.word	0x00000810
        /*01d8*/ 	.word	0x000000ff
        /*01dc*/ 	.word	0x00000068
        /*01e0*/ 	.short	0x0100
        /*01e2*/ 	.byte	0x04
	.zero		1


	//   ....[15]....
        /*01e4*/ 	.word	0x00000820
        /*01e8*/ 	.word	0x000000ff
        /*01ec*/ 	.word	0x00000078
        /*01f0*/ 	.short	0x0100
        /*01f2*/ 	.byte	0x04
	.zero		1


	//   ....[16]....
        /*01f4*/ 	.word	0x00000910
        /*01f8*/ 	.word	0x000000ff
        /*01fc*/ 	.word	0x00000080
        /*0200*/ 	.short	0x0100
        /*0202*/ 	.byte	0x06
	.zero		1


	//   ....[17]....
        /*0204*/ 	.word	0x00000920
        /*0208*/ 	.word	0x000000ff
        /*020c*/ 	.word	0x00000088
        /*0210*/ 	.short	0x0100
        /*0212*/ 	.byte	0x06
	.zero		1


	//   ....[18]....
        /*0214*/ 	.word	0x00000a60
        /*0218*/ 	.word	0x000000ff
        /*021c*/ 	.word	0x00000090
        /*0220*/ 	.short	0x0100
        /*0222*/ 	.byte	0x06
	.zero		1


	//   ....[19]....
        /*0224*/ 	.word	0x00000a70
        /*0228*/ 	.word	0x000000ff
        /*022c*/ 	.word	0x000000a0
        /*0230*/ 	.short	0x0100
        /*0232*/ 	.byte	0x06
	.zero		1


	//   ....[20]....
        /*0234*/ 	.word	0x00000a80
        /*0238*/ 	.word	0x000000ff
        /*023c*/ 	.word	0x00000098
        /*0240*/ 	.short	0x0100
        /*0242*/ 	.byte	0x06
	.zero		1


	//   ....[21]....
        /*0244*/ 	.word	0x00000a90
        /*0248*/ 	.word	0x000000ff
        /*024c*/ 	.word	0x000000a8
        /*0250*/ 	.short	0x0100
        /*0252*/ 	.byte	0x06
	.zero		1


	//   ....[22]....
        /*0254*/ 	.word	0x00000bc0
        /*0258*/ 	.word	0x000000ff
        /*025c*/ 	.word	0x000000b0
        /*0260*/ 	.short	0x0100
        /*0262*/ 	.byte	0x04
	.zero		1


	//   ....[23]....
        /*0264*/ 	.word	0x00000bd0
        /*0268*/ 	.word	0x000000ff
        /*026c*/ 	.word	0x000000d0
        /*0270*/ 	.short	0x0100
        /*0272*/ 	.byte	0x04
	.zero		1


	//   ....[24]....
        /*0274*/ 	.word	0x00000be0
        /*0278*/ 	.word	0x000000ff
        /*027c*/ 	.word	0x000000b8
        /*0280*/ 	.short	0x0100
        /*0282*/ 	.byte	0x04
	.zero		1


	//   ....[25]....
        /*0284*/ 	.word	0x00000bf0
        /*0288*/ 	.word	0x000000ff
        /*028c*/ 	.word	0x000000d8
        /*0290*/ 	.short	0x0100
        /*0292*/ 	.byte	0x04
	.zero		1


	//   ....[26]....
        /*0294*/ 	.word	0x00000c00
        /*0298*/ 	.word	0x000000ff
        /*029c*/ 	.word	0x000000c0
        /*02a0*/ 	.short	0x0100
        /*02a2*/ 	.byte	0x04
	.zero		1


	//   ....[27]....
        /*02a4*/ 	.word	0x00000c10
        /*02a8*/ 	.word	0x000000ff
        /*02ac*/ 	.word	0x000000e0
        /*02b0*/ 	.short	0x0100
        /*02b2*/ 	.byte	0x04
	.zero		1


	//   ....[28]....
        /*02b4*/ 	.word	0x00000c20
        /*02b8*/ 	.word	0x000000ff
        /*02bc*/ 	.word	0x000000c8
        /*02c0*/ 	.short	0x0100
        /*02c2*/ 	.byte	0x04
	.zero		1


	//   ....[29]....
        /*02c4*/ 	.word	0x00000c30
        /*02c8*/ 	.word	0x000000ff
        /*02cc*/ 	.word	0x000000e8
        /*02d0*/ 	.short	0x0100
        /*02d2*/ 	.byte	0x04
	.zero		1


	//   ....[30]....
        /*02d4*/ 	.word	0x00000d20
        /*02d8*/ 	.word	0x000000ff
        /*02dc*/ 	.word	0x000000f0
        /*02e0*/ 	.short	0x0100
        /*02e2*/ 	.byte	0x04
	.zero		1


	//   ....[31]....
        /*02e4*/ 	.word	0x00000d30
        /*02e8*/ 	.word	0x000000ff
        /*02ec*/ 	.word	0x00000100
        /*02f0*/ 	.short	0x0100
        /*02f2*/ 	.byte	0x04
	.zero		1


	//   ....[32]....
        /*02f4*/ 	.word	0x00000d40
        /*02f8*/ 	.word	0x000000ff
        /*02fc*/ 	.word	0x000000f8
        /*0300*/ 	.short	0x0100
        /*0302*/ 	.byte	0x04
	.zero		1


	//   ....[33]....
        /*0304*/ 	.word	0x00000d50
        /*0308*/ 	.word	0x000000ff
        /*030c*/ 	.word	0x00000108
        /*0310*/ 	.short	0x0100
        /*0312*/ 	.byte	0x04
	.zero		1


	//   ....[34]....
        /*0314*/ 	.word	0x00001890
        /*0318*/ 	.word	0x00000003
        /*031c*/ 	.word	0x00000100
        /*0320*/ 	.short	0x010a
        /*0322*/ 	.byte	0xff
	.zero		1


	//   ....[35]....
        /*0324*/ 	.word	0x000018c0
        /*0328*/ 	.word	0x00000003
        /*032c*/ 	.word	0x000000f0
        /*0330*/ 	.short	0x0101
        /*0332*/ 	.byte	0xff
	.zero		1


	//   ....[36]....
        /*0334*/ 	.word	0x00001990
        /*0338*/ 	.word	0x000000ff
        /*033c*/ 	.word	0x00000030
        /*0340*/ 	.short	0x010a
        /*0342*/ 	.byte	0x04
	.zero		1


	//   ....[37]....
        /*0344*/ 	.word	0x00001a10
        /*0348*/ 	.word	0x000000ff
        /*034c*/ 	.word	0x00000030
        /*0350*/ 	.short	0x010a
        /*0352*/ 	.byte	0x21
	.zero		1


	//   ....[38]....
        /*0354*/ 	.word	0x00001bb0
        /*0358*/ 	.word	0x000000ff
        /*035c*/ 	.word	0x00000030
        /*0360*/ 	.short	0x010a
        /*0362*/ 	.byte	0x08
	.zero		1


	//   ....[39]....
        /*0364*/ 	.word	0x00001cc0
        /*0368*/ 	.word	0x000000ff
        /*036c*/ 	.word	0x00000088
        /*0370*/ 	.short	0x0101
        /*0372*/ 	.byte	0x06
	.zero		1


	//   ....[40]....
        /*0374*/ 	.word	0x00001ce0
        /*0378*/ 	.word	0x000000ff
        /*037c*/ 	.word	0x00000030
        /*0380*/ 	.short	0x010a
        /*0382*/ 	.byte	0x04
	.zero		1


	//   ....[41]....
        /*0384*/ 	.word	0x00001d60
        /*0388*/ 	.word	0x000000ff
        /*038c*/ 	.word	0x00000030
        /*0390*/ 	.short	0x010a
        /*0392*/ 	.byte	0x11
	.zero		1


	//   ....[42]....
        /*0394*/ 	.word	0x00001f00
        /*0398*/ 	.word	0x000000ff
        /*039c*/ 	.word	0x00000030
        /*03a0*/ 	.short	0x010a
        /*03a2*/ 	.byte	0x07
	.zero		1


	//   ....[43]....
        /*03a4*/ 	.word	0x00002040
        /*03a8*/ 	.word	0x00000003
        /*03ac*/ 	.word	0x00000090
        /*03b0*/ 	.short	0x010a
        /*03b2*/ 	.byte	0xff
	.zero		1


	//   ....[44]....
        /*03b4*/ 	.word	0x00002190
        /*03b8*/ 	.word	0x00000000
        /*03bc*/ 	.word	0x00000000
        /*03c0*/ 	.short	0x0101
        /*03c2*/ 	.byte	0xff
	.zero		1


	//   ....[45]....
        /*03c4*/ 	.word	0x00002740
        /*03c8*/ 	.word	0x000000ff
        /*03cc*/ 	.word	0x00000000
        /*03d0*/ 	.short	0x010a
        /*03d2*/ 	.byte	0x04
	.zero		1


	//   ....[46]....
        /*03d4*/ 	.word	0x000027d0
        /*03d8*/ 	.word	0x000000ff
        /*03dc*/ 	.word	0x00000000
        /*03e0*/ 	.short	0x010a
        /*03e2*/ 	.byte	0x05
	.zero		1


	//   ....[47]....
        /*03e4*/ 	.word	0x00002860
        /*03e8*/ 	.word	0x000000ff
        /*03ec*/ 	.word	0x00000000
        /*03f0*/ 	.short	0x010a
        /*03f2*/ 	.byte	0x05
	.zero		1


	//   ....[48]....
        /*03f4*/ 	.word	0x000028f0
        /*03f8*/ 	.word	0x000000ff
        /*03fc*/ 	.word	0x00000000
        /*0400*/ 	.short	0x010a
        /*0402*/ 	.byte	0x05
	.zero		1


	//   ....[49]....
        /*0404*/ 	.word	0x00002980
        /*0408*/ 	.word	0x000000ff
        /*040c*/ 	.word	0x00000000
        /*0410*/ 	.short	0x010a
        /*0412*/ 	.byte	0x05
	.zero		1


	//   ....[50]....
        /*0414*/ 	.word	0x00002a20
        /*0418*/ 	.word	0x00000000
        /*041c*/ 	.word	0x00000000
        /*0420*/ 	.short	0x010a
        /*0422*/ 	.byte	0xff
	.zero		1


	//   ....[51]....
        /*0424*/ 	.word	0x00002b40
        /*0428*/ 	.word	0x00000002
        /*042c*/ 	.word	0x000000f0
        /*0430*/ 	.short	0x010a
        /*0432*/ 	.byte	0xff
	.zero		1


	//   ....[52]....
        /*0434*/ 	.word	0x00002ba0
        /*0438*/ 	.word	0x00000004
        /*043c*/ 	.word	0x00000000
        /*0440*/ 	.short	0x0101
        /*0442*/ 	.byte	0xff
	.zero		1


	//   ....[53]....
        /*0444*/ 	.word	0x00002bc0
        /*0448*/ 	.word	0x000000ff
        /*044c*/ 	.word	0x000000a0
        /*0450*/ 	.short	0x010a
        /*0452*/ 	.byte	0x04
	.zero		1


	//   ....[54]....
        /*0454*/ 	.word	0x00002ce0
        /*0458*/ 	.word	0x00000002
        /*045c*/ 	.word	0x00000090
        /*0460*/ 	.short	0x010a
        /*0462*/ 	.byte	0xff
	.zero		1


	//   ....[55]....
        /*0464*/ 	.word	0x00002df0
        /*0468*/ 	.word	0x00000002
        /*046c*/ 	.word	0x00000000
        /*0470*/ 	.short	0x0101
        /*0472*/ 	.byte	0xff
	.zero		1


	//   ....[56]....
        /*0474*/ 	.word	0x00002e80
        /*0478*/ 	.word	0x000000ff
        /*047c*/ 	.word	0x000000a0
        /*0480*/ 	.short	0x0106
        /*0482*/ 	.byte	0x04
	.zero		1


	//   ....[57]....
        /*0484*/ 	.word	0x00002ea0
        /*0488*/ 	.word	0x000000ff
        /*048c*/ 	.word	0x000000a0
        /*0490*/ 	.short	0x010a
        /*0492*/ 	.byte	0x04
	.zero		1


	//   ....[58]....
        /*0494*/ 	.word	0x00002f30
        /*0498*/ 	.word	0x000000ff
        /*049c*/ 	.word	0x000000a0
        /*04a0*/ 	.short	0x0106
        /*04a2*/ 	.byte	0x07
	.zero		1


	//   ....[59]....
        /*04a4*/ 	.word	0x00002f70
        /*04a8*/ 	.word	0x00000000
        /*04ac*/ 	.word	0x000000a0
        /*04b0*/ 	.short	0x010a
        /*04b2*/ 	.byte	0xff
	.zero		1


	//   ....[60]....
        /*04b4*/ 	.word	0x000034c0
        /*04b8*/ 	.word	0x00000000
        /*04bc*/ 	.word	0x00000090
        /*04c0*/ 	.short	0x010a
        /*04c2*/ 	.byte	0xff
	.zero		1


	//   ....[61]....
        /*04c4*/ 	.word	0x000035d0
        /*04c8*/ 	.word	0x00000003
        /*04cc*/ 	.word	0x00000000
        /*04d0*/ 	.short	0x0101
        /*04d2*/ 	.byte	0xff
	.zero		1


	//   ....[62]....
        /*04d4*/ 	.word	0x000035e0
        /*04d8*/ 	.word	0x000000ff
        /*04dc*/ 	.word	0x00000000
        /*04e0*/ 	.short	0x010a
        /*04e2*/ 	.byte	0x04
	.zero		1


	//   ....[63]....
        /*04e4*/ 	.word	0x00003600
        /*04e8*/ 	.word	0x000000ff
        /*04ec*/ 	.word	0x000000d0
        /*04f0*/ 	.short	0x010a
        /*04f2*/ 	.byte	0x1e
	.zero		1


	//   ....[64]....
        /*04f4*/ 	.word	0x000036d0
        /*04f8*/ 	.word	0x000000ff
        /*04fc*/ 	.word	0x00000000
        /*0500*/ 	.short	0x010a
        /*0502*/ 	.byte	0x05
	.zero		1


	//   ....[65]....
        /*0504*/ 	.word	0x00003810
        /*0508*/ 	.word	0x000000ff
        /*050c*/ 	.word	0x00000000
        /*0510*/ 	.short	0x010a
        /*0512*/ 	.byte	0x04
	.zero		1


	//   ....[66]....
        /*0514*/ 	.word	0x00003aa0
        /*0518*/ 	.word	0x000000ff
        /*051c*/ 	.word	0x00000000
        /*0520*/ 	.short	0x010a
        /*0522*/ 	.byte	0x04
	.zero		1


	//   ....[67]....
        /*0524*/ 	.word	0x00003b30
        /*0528*/ 	.word	0x000000ff
        /*052c*/ 	.word	0x00000000
        /*0530*/ 	.short	0x010a
        /*0532*/ 	.byte	0x05
	.zero		1


	//   ....[68]....
        /*0534*/ 	.word	0x00003bc0
        /*0538*/ 	.word	0x000000ff
        /*053c*/ 	.word	0x00000000
        /*0540*/ 	.short	0x010a
        /*0542*/ 	.byte	0x05
	.zero		1


	//   ....[69]....
        /*0544*/ 	.word	0x00003c50
        /*0548*/ 	.word	0x000000ff
        /*054c*/ 	.word	0x00000000
        /*0550*/ 	.short	0x010a
        /*0552*/ 	.byte	0x04
	.zero		1


	//   ....[70]....
        /*0554*/ 	.word	0x00004100
        /*0558*/ 	.word	0x0000000c
        /*055c*/ 	.word	0x00000090
        /*0560*/ 	.short	0x010a
        /*0562*/ 	.byte	0xff
	.zero		1


	//   ....[71]....
        /*0564*/ 	.word	0x00004270
        /*0568*/ 	.word	0x00000000
        /*056c*/ 	.word	0x00000000
        /*0570*/ 	.short	0x0101
        /*0572*/ 	.byte	0xff
	.zero		1


	//   ....[72]....
        /*0574*/ 	.word	0x00004700
        /*0578*/ 	.word	0x000000ff
        /*057c*/ 	.word	0x00000088
        /*0580*/ 	.short	0x010a
        /*0582*/ 	.byte	0x15
	.zero		1


	//   ....[73]....
        /*0584*/ 	.word	0x00004880
        /*0588*/ 	.word	0x000000ff
        /*058c*/ 	.word	0x00000070
        /*0590*/ 	.short	0x010a
        /*0592*/ 	.byte	0x15
	.zero		1


	//   ....[74]....
        /*0594*/ 	.word	0x00004a00
        /*0598*/ 	.word	0x000000ff
        /*059c*/ 	.word	0x00000060
        /*05a0*/ 	.short	0x010b
        /*05a2*/ 	.byte	0x15
	.zero		1


	//   ....[75]....
        /*05a4*/ 	.word	0x00004a10
        /*05a8*/ 	.word	0x000000ff
        /*05ac*/ 	.word	0x00000000
        /*05b0*/ 	.short	0x0101
        /*05b2*/ 	.byte	0x06
	.zero		1


	//   ....[76]....
        /*05b4*/ 	.word	0x00004a20
        /*05b8*/ 	.word	0x000000ff
        /*05bc*/ 	.word	0x00000078
        /*05c0*/ 	.short	0x010a
        /*05c2*/ 	.byte	0x15
	.zero		1


	//   ....[77]....
        /*05c4*/ 	.word	0x00004c10
        /*05c8*/ 	.word	0x000000ff
        /*05cc*/ 	.word	0x00000068
        /*05d0*/ 	.short	0x010b
        /*05d2*/ 	.byte	0x15
	.zero		1


	//   ....[78]....
        /*05d4*/ 	.word	0x00004c20
        /*05d8*/ 	.word	0x000000ff
        /*05dc*/ 	.word	0x00000000
        /*05e0*/ 	.short	0x0101
        /*05e2*/ 	.byte	0x21
	.zero		1


	//   ....[79]....
        /*05e4*/ 	.word	0x00004c50
        /*05e8*/ 	.word	0x000000ff
        /*05ec*/ 	.word	0x00000070
        /*05f0*/ 	.short	0x010a
        /*05f2*/ 	.byte	0x15
	.zero		1


	//   ....[80]....
        /*05f4*/ 	.word	0x00004c90
        /*05f8*/ 	.word	0x00000000
        /*05fc*/ 	.word	0x00000078
        /*0600*/ 	.short	0x010a
        /*0602*/ 	.byte	0xff
	.zero		1


	//   ....[81]....
        /*0604*/ 	.word	0x00004fa0
        /*0608*/ 	.word	0x00000003
        /*060c*/ 	.word	0x00000090
        /*0610*/ 	.short	0x010a
        /*0612*/ 	.byte	0xff
	.zero		1


	//   ....[82]....
        /*0614*/ 	.word	0x00005120
        /*0618*/ 	.word	0x00000000
        /*061c*/ 	.word	0x00000000
        /*0620*/ 	.short	0x0101
        /*0622*/ 	.byte	0xff
	.zero		1


	//   ....[83]....
        /*0624*/ 	.word	0x00005c70
        /*0628*/ 	.word	0x00000003
        /*062c*/ 	.word	0x00000060
        /*0630*/ 	.short	0x010a
        /*0632*/ 	.byte	0xff
	.zero		1


	//   ....[84]....
        /*0634*/ 	.word	0x00005cb0
        /*0638*/ 	.word	0x000000ba
        /*063c*/ 	.word	0x000000b0
        /*0640*/ 	.short	0x010a
        /*0642*/ 	.byte	0xff
	.zero		1


	//   ....[85]....
        /*0644*/ 	.word	0x00005de0
        /*0648*/ 	.word	0x00000003
        /*064c*/ 	.word	0x00000060
        /*0650*/ 	.short	0x010a
        /*0652*/ 	.byte	0xff
	.zero		1


	//   ....[86]....
        /*0654*/ 	.word	0x00005f20
        /*0658*/ 	.word	0x00000000
        /*065c*/ 	.word	0x00000000
        /*0660*/ 	.short	0x0101
        /*0662*/ 	.byte	0xff
	.zero		1


	//   ....[87]....
        /*0664*/ 	.word	0x00005fa0
        /*0668*/ 	.word	0x000000ba
        /*066c*/ 	.word	0x000000b0
        /*0670*/ 	.short	0x010a
        /*0672*/ 	.byte	0xff
	.zero		1


	//   ....[88]....
        /*0674*/ 	.word	0x00007350
        /*0678*/ 	.word	0x000000c1
        /*067c*/ 	.word	0x00000060
        /*0680*/ 	.short	0x010a
        /*0682*/ 	.byte	0xff
	.zero		1


	//   ....[89]....
        /*0684*/ 	.word	0x00007420
        /*0688*/ 	.word	0x000000c1
        /*068c*/ 	.word	0x00000060
        /*0690*/ 	.short	0x010a
        /*0692*/ 	.byte	0xff
	.zero		1


	//   ....[90]....
        /*0694*/ 	.word	0x00007560
        /*0698*/ 	.word	0x00000000
        /*069c*/ 	.word	0x00000000
        /*06a0*/ 	.short	0x0101
        /*06a2*/ 	.byte	0xff
	.zero		1


	//   ....[91]....
        /*06a4*/ 	.word	0x00007a60
        /*06a8*/ 	.word	0x000000ff
        /*06ac*/ 	.word	0x00000000
        /*06b0*/ 	.short	0x0101
        /*06b2*/ 	.byte	0x04
	.zero		1


	//   ....[92]....
        /*06b4*/ 	.word	0x00008a10
        /*06b8*/ 	.word	0x00000003
        /*06bc*/ 	.word	0x00000100
        /*06c0*/ 	.short	0x010a
        /*06c2*/ 	.byte	0xff
	.zero		1


	//   ....[93]....
        /*06c4*/ 	.word	0x00008a70
        /*06c8*/ 	.word	0x00000000
        /*06cc*/ 	.word	0x00000030
        /*06d0*/ 	.short	0x010a
        /*06d2*/ 	.byte	0xff
	.zero		1


	//   ....[94]....
        /*06d4*/ 	.word	0x00008ad0
        /*06d8*/ 	.word	0x00000000
        /*06dc*/ 	.word	0x00000030
        /*06e0*/ 	.short	0x010a
        /*06e2*/ 	.byte	0xff
	.zero		1


	//   ....[95]....
        /*06e4*/ 	.word	0x00008b20
        /*06e8*/ 	.word	0x00000003
        /*06ec*/ 	.word	0x00000090
        /*06f0*/ 	.short	0x010a
        /*06f2*/ 	.byte	0xff
	.zero		1


	//   ....[96]....
        /*06f4*/ 	.word	0x00008b80
        /*06f8*/ 	.word	0x00000000
        /*06fc*/ 	.word	0x00000000
        /*0700*/ 	.short	0x010a
        /*0702*/ 	.byte	0xff
	.zero		1


	//   ....[97]....
        /*0704*/ 	.word	0x00008be0
        /*0708*/ 	.word	0x00000000
        /*070c*/ 	.word	0x00000000
        /*0710*/ 	.short	0x010a
        /*0712*/ 	.byte	0xff
	.zero		1


	//   ....[98]....
        /*0714*/ 	.word	0x00008c40
        /*0718*/ 	.word	0x00000000
        /*071c*/ 	.word	0x00000000
        /*0720*/ 	.short	0x010a
        /*0722*/ 	.byte	0xff
	.zero		1


	//   ....[99]....
        /*0724*/ 	.word	0x00008ca0
        /*0728*/ 	.word	0x00000000
        /*072c*/ 	.word	0x00000000
        /*0730*/ 	.short	0x010a
        /*0732*/ 	.byte	0xff
	.zero		1


	//   ....[100]....
        /*0734*/ 	.word	0x00008d00
        /*0738*/ 	.word	0x00000000
        /*073c*/ 	.word	0x00000000
        /*0740*/ 	.short	0x010a
        /*0742*/ 	.byte	0xff
	.zero		1


	//   ....[101]....
        /*0744*/ 	.word	0x00008d50
        /*0748*/ 	.word	0x00000002
        /*074c*/ 	.word	0x000000f0
        /*0750*/ 	.short	0x010a
        /*0752*/ 	.byte	0xff
	.zero		1


	//   ....[102]....
        /*0754*/ 	.word	0x00008db0
        /*0758*/ 	.word	0x00000002
        /*075c*/ 	.word	0x000000a0
        /*0760*/ 	.short	0x010a
        /*0762*/ 	.byte	0xff
	.zero		1


	//   ....[103]....
        /*0764*/ 	.word	0x00008e00
        /*0768*/ 	.word	0x00000002
        /*076c*/ 	.word	0x00000090
        /*0770*/ 	.short	0x010a
        /*0772*/ 	.byte	0xff
	.zero		1


	//   ....[104]....
        /*0774*/ 	.word	0x00008e60
        /*0778*/ 	.word	0x00000000
        /*077c*/ 	.word	0x000000a0
        /*0780*/ 	.short	0x010a
        /*0782*/ 	.byte	0xff
	.zero		1


	//   ....[105]....
        /*0784*/ 	.word	0x00008eb0
        /*0788*/ 	.word	0x00000000
        /*078c*/ 	.word	0x00000090
        /*0790*/ 	.short	0x010a
        /*0792*/ 	.byte	0xff
	.zero		1


	//   ....[106]....
        /*0794*/ 	.word	0x00008f10
        /*0798*/ 	.word	0x00000003
        /*079c*/ 	.word	0x000000d0
        /*07a0*/ 	.short	0x010a
        /*07a2*/ 	.byte	0xff
	.zero		1


	//   ....[107]....
        /*07a4*/ 	.word	0x00008f70
        /*07a8*/ 	.word	0x00000000
        /*07ac*/ 	.word	0x00000000
        /*07b0*/ 	.short	0x010a
        /*07b2*/ 	.byte	0xff
	.zero		1


	//   ....[108]....
        /*07b4*/ 	.word	0x00008fd0
        /*07b8*/ 	.word	0x00000000
        /*07bc*/ 	.word	0x00000000
        /*07c0*/ 	.short	0x010a
        /*07c2*/ 	.byte	0xff
	.zero		1


	//   ....[109]....
        /*07c4*/ 	.word	0x00009030
        /*07c8*/ 	.word	0x00000000
        /*07cc*/ 	.word	0x00000000
        /*07d0*/ 	.short	0x010a
        /*07d2*/ 	.byte	0xff
	.zero		1


	//   ....[110]....
        /*07d4*/ 	.word	0x00009090
        /*07d8*/ 	.word	0x00000000
        /*07dc*/ 	.word	0x00000000
        /*07e0*/ 	.short	0x010a
        /*07e2*/ 	.byte	0xff
	.zero		1


	//   ....[111]....
        /*07e4*/ 	.word	0x000090f0
        /*07e8*/ 	.word	0x00000000
        /*07ec*/ 	.word	0x00000000
        /*07f0*/ 	.short	0x010a
        /*07f2*/ 	.byte	0xff
	.zero		1


	//   ....[112]....
        /*07f4*/ 	.word	0x00009140
        /*07f8*/ 	.word	0x0000000c
        /*07fc*/ 	.word	0x00000090
        /*0800*/ 	.short	0x010a
        /*0802*/ 	.byte	0xff
	.zero		1


	//   ....[113]....
        /*0804*/ 	.word	0x000091a0
        /*0808*/ 	.word	0x00000000
        /*080c*/ 	.word	0x00000088
        /*0810*/ 	.short	0x010a
        /*0812*/ 	.byte	0xff
	.zero		1


	//   ....[114]....
        /*0814*/ 	.word	0x00009200
        /*0818*/ 	.word	0x00000000
        /*081c*/ 	.word	0x00000070
        /*0820*/ 	.short	0x010a
        /*0822*/ 	.byte	0xff
	.zero		1


	//   ....[115]....
        /*0824*/ 	.word	0x00009260
        /*0828*/ 	.word	0x00000000
        /*082c*/ 	.word	0x00000078
        /*0830*/ 	.short	0x010a
        /*0832*/ 	.byte	0xff
	.zero		1


	//   ....[116]....
        /*0834*/ 	.word	0x000092c0
        /*0838*/ 	.word	0x00000000
        /*083c*/ 	.word	0x00000070
        /*0840*/ 	.short	0x010a
        /*0842*/ 	.byte	0xff
	.zero		1


	//   ....[117]....
        /*0844*/ 	.word	0x00009310
        /*0848*/ 	.word	0x00000003
        /*084c*/ 	.word	0x00000090
        /*0850*/ 	.short	0x010a
        /*0852*/ 	.byte	0xff
	.zero		1


	//   ....[118]....
        /*0854*/ 	.word	0x00009360
        /*0858*/ 	.word	0x00000003
        /*085c*/ 	.word	0x00000060
        /*0860*/ 	.short	0x010a
        /*0862*/ 	.byte	0xff
	.zero		1


	//   ....[119]....
        /*0864*/ 	.word	0x000093b0
        /*0868*/ 	.word	0x000000ba
        /*086c*/ 	.word	0x000000b0
        /*0870*/ 	.short	0x010a
        /*0872*/ 	.byte	0xff
	.zero		1


	//   ....[120]....
        /*0874*/ 	.word	0x00009400
        /*0878*/ 	.word	0x000000c1
        /*087c*/ 	.word	0x00000060
        /*0880*/ 	.short	0x010a
        /*0882*/ 	.byte	0xff
	.zero		1


	//----- nvinfo : EIATTR_NUM_MBARRIERS
	.align		4
.L_47:
        /*0884*/ 	.byte	0x03, 0x38
        /*0886*/ 	.short	0x0022


	//----- nvinfo : EIATTR_EXIT_INSTR_OFFSETS
	.align		4
        /*0888*/ 	.byte	0x04, 0x1c
        /*088a*/ 	.short	(.L_49 - .L_48)


	//   ....[0]....
.L_48:
        /*088c*/ 	.word	0x00002a50


	//   ....[1]....
        /*0890*/ 	.word	0x00002f40


	//   ....[2]....
        /*0894*/ 	.word	0x00002fa0


	//   ....[3]....
        /*0898*/ 	.word	0x00003eb0


	//   ....[4]....
        /*089c*/ 	.word	0x00004cc0


	//   ....[5]....
        /*08a0*/ 	.word	0x00004d00


	//   ....[6]....
        /*08a4*/ 	.word	0x00008a00


	//----- nvinfo : EIATTR_MAX_THREADS
	.align		4
.L_49:
        /*08a8*/ 	.byte	0x04, 0x05
        /*08aa*/ 	.short	(.L_51 - .L_50)
.L_50:
        /*08ac*/ 	.word	0x00000100
        /*08b0*/ 	.word	0x00000001
        /*08b4*/ 	.word	0x00000001


	//----- nvinfo : EIATTR_CRS_STACK_SIZE
	.align		4
.L_51:
        /*08b8*/ 	.byte	0x04, 0x1e
        /*08ba*/ 	.short	(.L_53 - .L_52)
.L_52:
        /*08bc*/ 	.word	0x00000000


	//----- nvinfo : EIATTR_CBANK_PARAM_SIZE
	.align		4
.L_53:
        /*08c0*/ 	.byte	0x03, 0x19
        /*08c2*/ 	.short	0x0800


	//----- nvinfo : EIATTR_PARAM_CBANK
	.align		4
        /*08c4*/ 	.byte	0x04, 0x0a
        /*08c6*/ 	.short	(.L_55 - .L_54)
	.align		4
.L_54:
        /*08c8*/ 	.word	index@(.nv.constant0._ZN7cutlass13device_kernelINS_4gemm6kernel13GemmUniversalIN4cute5tupleIJiiiiEEENS1_10collective13CollectiveMmaINS1_35MainloopSm100TmaUmmaWarpSpecializedILi6ELi2ELi4ENS5_IJNS4_1CILi1EEENSA_ILi2EEESB_EEEEENS5_IJNSA_ILi128EEESF_SF_EEENS_12float_e5m2_tENS5_IJlSB_lEEESH_SI_NS4_8TiledMMAINS4_8MMA_AtomIJNS4_10MMA_TraitsINS4_19SM100_MMA_F8F6F4_SSEJSH_SH_fSF_SF_NS4_17integral_constantINS4_4UMMA5MajorELSP_0EEESQ_NSN_INSO_7ScaleInELSR_0EEESS_EEEEEENS4_6LayoutINS5_IJSB_SB_SB_EEENS5_IJNSA_ILi0EEESX_SX_EEEEENS5_IJNS4_10UnderscoreES10_S10_EEEEENS4_23SM90_TMA_LOAD_MULTICASTENS4_14ComposedLayoutINS4_7SwizzleILi3ELi4ELi3EEENS4_18smem_ptr_flag_bitsILi8EEENSV_INS5_IJNSA_ILi8EEESF_EEENS5_IJSF_SB_EEEEEEEvNS4_8identityENS4_13SM90_TMA_LOADES1D_vS1E_EENS_8epilogue10collective18CollectiveEpilogueINS1H_23Sm100TmaWarpSpecializedILi2ELi2ELi64ELb0ELb0EEEJSG_NS5_IJNSV_ISF_SB_EENSV_INSA_ILi64EEESB_EEEEESH_SI_SH_SI_NS1H_6fusion15FusionCallbacksIS1L_NS1Q_17LinearCombinationISH_fSH_fLNS_15FloatRoundStyleE2EEESG_S1P_JEEENS4_5SM1004TMEM4LOAD26SM100_TMEM_LOAD_32dp32b64xES1F_NS14_INS15_ILi2ELi4ELi3EEES18_NSV_INS5_IJS19_S1N_EEENS5_IJS1N_SB_EEEEEEENS4_39AutoVectorizingCopyWithAssumedAlignmentILi128EEENS4_14SM90_TMA_STOREES24_S26_S26_EEEvvEEEEvNT_6ParamsE)
        /*08cc*/ 	.short	0x0380
        /*08ce*/ 	.short	0x0800


	//----- nvinfo : EIATTR_SW_WAR
	.align		4
.L_55:
        /*08d0*/ 	.byte	0x04, 0x36
        /*08d2*/ 	.short	(.L_57 - .L_56)
.L_56:
        /*08d4*/ 	.word	0x00000008
.L_57:


//--------------------- .nv.callgraph             --------------------------
	.section	.nv.callgraph,"",@"SHT_CUDA_CALLGRAPH"
	.align	4
	.sectionentsize	8
	.align		4
        /*0000*/ 	.word	0x00000000
	.align		4
        /*0004*/ 	.word	0xffffffff
	.align		4
        /*0008*/ 	.word	index@(_ZN7cutlass13device_kernelINS_4gemm6kernel13GemmUniversalIN4cute5tupleIJiiiiEEENS1_10collective13CollectiveMmaINS1_35MainloopSm100TmaUmmaWarpSpecializedILi6ELi2ELi4ENS5_IJNS4_1CILi1EEENSA_ILi2EEESB_EEEEENS5_IJNSA_ILi128EEESF_SF_EEENS_12float_e5m2_tENS5_IJlSB_lEEESH_SI_NS4_8TiledMMAINS4_8MMA_AtomIJNS4_10MMA_TraitsINS4_19SM100_MMA_F8F6F4_SSEJSH_SH_fSF_SF_NS4_17integral_constantINS4_4UMMA5MajorELSP_0EEESQ_NSN_INSO_7ScaleInELSR_0EEESS_EEEEEENS4_6LayoutINS5_IJSB_SB_SB_EEENS5_IJNSA_ILi0EEESX_SX_EEEEENS5_IJNS4_10UnderscoreES10_S10_EEEEENS4_23SM90_TMA_LOAD_MULTICASTENS4_14ComposedLayoutINS4_7SwizzleILi3ELi4ELi3EEENS4_18smem_ptr_flag_bitsILi8EEENSV_INS5_IJNSA_ILi8EEESF_EEENS5_IJSF_SB_EEEEEEEvNS4_8identityENS4_13SM90_TMA_LOADES1D_vS1E_EENS_8epilogue10collective18CollectiveEpilogueINS1H_23Sm100TmaWarpSpecializedILi2ELi2ELi64ELb0ELb0EEEJSG_NS5_IJNSV_ISF_SB_EENSV_INSA_ILi64EEESB_EEEEESH_SI_SH_SI_NS1H_6fusion15FusionCallbacksIS1L_NS1Q_17LinearCombinationISH_fSH_fLNS_15FloatRoundStyleE2EEESG_S1P_JEEENS4_5SM1004TMEM4LOAD26SM100_TMEM_LOAD_32dp32b64xES1F_NS14_INS15_ILi2ELi4ELi3EEES18_NSV_INS5_IJS19_S1N_EEENS5_IJS1N_SB_EEEEEEENS4_39AutoVectorizingCopyWithAssumedAlignmentILi128EEENS4_14SM90_TMA_STOREES24_S26_S26_EEEvvEEEEvNT_6ParamsE)
	.align		4
        /*000c*/ 	.word	index@(__assertfail)
	.align		4
        /*0010*/ 	.word	0x00000000
	.align		4
        /*0014*/ 	.word	0xfffffffe
	.align		4
        /*0018*/ 	.word	0x00000000
	.align		4
        /*001c*/ 	.word	0xfffffffd
	.align		4
        /*0020*/ 	.word	0x00000000
	.align		4
        /*0024*/ 	.word	0xfffffffc


//--------------------- .nv.constant4             --------------------------
	.section	.nv.constant4,"a",@progbits
	.align	8
	.align		8
.nv.constant4:
        /*0000*/ 	.dword	__assertfail
	.align		8
        /*0008*/ 	.dword	__unnamed_1
	.align		8
        /*0010*/ 	.dword	__unnamed_2
	.align		8
        /*0018*/ 	.dword	_ZN39_INTERNAL_22457864_4_k_cu_411a1cae_89684cuda3std3__45__cpo5beginE
	.align		8
        /*0020*/ 	.dword	_ZN39_INTERNAL_22457864_4_k_cu_411a1cae_89684cuda3std3__45__cpo3endE
	.align		8
        /*0028*/ 	.dword	_ZN39_INTERNAL_22457864_4_k_cu_411a1cae_89684cuda3std3__45__cpo6cbeginE
	.align		8
        /*0030*/ 	.dword	_ZN39_INTERNAL_22457864_4_k_cu_411a1cae_89684cuda3std3__45__cpo4cendE
	.align		8
        /*0038*/ 	.dword	_ZN39_INTERNAL_22457864_4_k_cu_411a1cae_89684cuda3std3__441_GLOBAL__N__22457864_4_k_cu_411a1cae_89686ignoreE
	.align		8
        /*0040*/ 	.dword	_ZN39_INTERNAL_22457864_4_k_cu_411a1cae_89684cuda3std3__419piecewise_constructE
	.align		8
        /*0048*/ 	.dword	_ZN39_INTERNAL_22457864_4_k_cu_411a1cae_89684cuda3std3__48in_placeE
	.align		8
        /*0050*/ 	.dword	_ZN39_INTERNAL_22457864_4_k_cu_411a1cae_89684cuda3std6ranges3__45__cpo4swapE
	.align		8
        /*0058*/ 	.dword	_ZN39_INTERNAL_22457864_4_k_cu_411a1cae_89684cuda3std6ranges3__45__cpo9iter_moveE
	.align		8
        /*0060*/ 	.dword	_ZN39_INTERNAL_22457864_4_k_cu_411a1cae_89684cute7productE
	.align		8
        /*0068*/ 	.dword	_ZN39_INTERNAL_22457864_4_k_cu_411a1cae_89684cute1_E
	.align		8
        /*0070*/ 	.dword	$str$25
	.align		8
        /*0078*/ 	.dword	$str$26
	.align		8
        /*0080*/ 	.dword	$str$27
	.align		8
        /*0088*/ 	.dword	$str$28


//--------------------- .text._ZN7cutlass13device_kernelINS_4gemm6kernel13GemmUniversalIN4cute5tupleIJiiiiEEENS1_10collective13CollectiveMmaINS1_35MainloopSm100TmaUmmaWarpSpecializedILi6ELi2ELi4ENS5_IJNS4_1CILi1EEENSA_ILi2EEESB_EEEEENS5_IJNSA_ILi128EEESF_SF_EEENS_12float_e5m2_tENS5_IJlSB_lEEESH_SI_NS4_8TiledMMAINS4_8MMA_AtomIJNS4_10MMA_TraitsINS4_19SM100_MMA_F8F6F4_SSEJSH_SH_fSF_SF_NS4_17integral_constantINS4_4UMMA5MajorELSP_0EEESQ_NSN_INSO_7ScaleInELSR_0EEESS_EEEEEENS4_6LayoutINS5_IJSB_SB_SB_EEENS5_IJNSA_ILi0EEESX_SX_EEEEENS5_IJNS4_10UnderscoreES10_S10_EEEEENS4_23SM90_TMA_LOAD_MULTICASTENS4_14ComposedLayoutINS4_7SwizzleILi3ELi4ELi3EEENS4_18smem_ptr_flag_bitsILi8EEENSV_INS5_IJNSA_ILi8EEESF_EEENS5_IJSF_SB_EEEEEEEvNS4_8identityENS4_13SM90_TMA_LOADES1D_vS1E_EENS_8epilogue10collective18CollectiveEpilogueINS1H_23Sm100TmaWarpSpecializedILi2ELi2ELi64ELb0ELb0EEEJSG_NS5_IJNSV_ISF_SB_EENSV_INSA_ILi64EEESB_EEEEESH_SI_SH_SI_NS1H_6fusion15FusionCallbacksIS1L_NS1Q_17LinearCombinationISH_fSH_fLNS_15FloatRoundStyleE2EEESG_S1P_JEEENS4_5SM1004TMEM4LOAD26SM100_TMEM_LOAD_32dp32b64xES1F_NS14_INS15_ILi2ELi4ELi3EEES18_NSV_INS5_IJS19_S1N_EEENS5_IJS1N_SB_EEEEEEENS4_39AutoVectorizingCopyWithAssumedAlignmentILi128EEENS4_14SM90_TMA_STOREES24_S26_S26_EEEvvEEEEvNT_6ParamsE --------------------------
	.section	.text._ZN7cutlass13device_kernelINS_4gemm6kernel13GemmUniversalIN4cute5tupleIJiiiiEEENS1_10collective13CollectiveMmaINS1_35MainloopSm100TmaUmmaWarpSpecializedILi6ELi2ELi4ENS5_IJNS4_1CILi1EEENSA_ILi2EEESB_EEEEENS5_IJNSA_ILi128EEESF_SF_EEENS_12float_e5m2_tENS5_IJlSB_lEEESH_SI_NS4_8TiledMMAINS4_8MMA_AtomIJNS4_10MMA_TraitsINS4_19SM100_MMA_F8F6F4_SSEJSH_SH_fSF_SF_NS4_17integral_constantINS4_4UMMA5MajorELSP_0EEESQ_NSN_INSO_7ScaleInELSR_0EEESS_EEEEEENS4_6LayoutINS5_IJSB_SB_SB_EEENS5_IJNSA_ILi0EEESX_SX_EEEEENS5_IJNS4_10UnderscoreES10_S10_EEEEENS4_23SM90_TMA_LOAD_MULTICASTENS4_14ComposedLayoutINS4_7SwizzleILi3ELi4ELi3EEENS4_18smem_ptr_flag_bitsILi8EEENSV_INS5_IJNSA_ILi8EEESF_EEENS5_IJSF_SB_EEEEEEEvNS4_8identityENS4_13SM90_TMA_LOADES1D_vS1E_EENS_8epilogue10collective18CollectiveEpilogueINS1H_23Sm100TmaWarpSpecializedILi2ELi2ELi64ELb0ELb0EEEJSG_NS5_IJNSV_ISF_SB_EENSV_INSA_ILi64EEESB_EEEEESH_SI_SH_SI_NS1H_6fusion15FusionCallbacksIS1L_NS1Q_17LinearCombinationISH_fSH_fLNS_15FloatRoundStyleE2EEESG_S1P_JEEENS4_5SM1004TMEM4LOAD26SM100_TMEM_LOAD_32dp32b64xES1F_NS14_INS15_ILi2ELi4ELi3EEES18_NSV_INS5_IJS19_S1N_EEENS5_IJS1N_SB_EEEEEEENS4_39AutoVectorizingCopyWithAssumedAlignmentILi128EEENS4_14SM90_TMA_STOREES24_S26_S26_EEEvvEEEEvNT_6ParamsE,"ax",@progbits
	.align	128
.text._ZN7cutlass13device_kernelINS_4gemm6kernel13GemmUniversalIN4cute5tupleIJiiiiEEENS1_10collective13CollectiveMmaINS1_35MainloopSm100TmaUmmaWarpSpecializedILi6ELi2ELi4ENS5_IJNS4_1CILi1EEENSA_ILi2EEESB_EEEEENS5_IJNSA_ILi128EEESF_SF_EEENS_12float_e5m2_tENS5_IJlSB_lEEESH_SI_NS4_8TiledMMAINS4_8MMA_AtomIJNS4_10MMA_TraitsINS4_19SM100_MMA_F8F6F4_SSEJSH_SH_fSF_SF_NS4_17integral_constantINS4_4UMMA5MajorELSP_0EEESQ_NSN_INSO_7ScaleInELSR_0EEESS_EEEEEENS4_6LayoutINS5_IJSB_SB_SB_EEENS5_IJNSA_ILi0EEESX_SX_EEEEENS5_IJNS4_10UnderscoreES10_S10_EEEEENS4_23SM90_TMA_LOAD_MULTICASTENS4_14ComposedLayoutINS4_7SwizzleILi3ELi4ELi3EEENS4_18smem_ptr_flag_bitsILi8EEENSV_INS5_IJNSA_ILi8EEESF_EEENS5_IJSF_SB_EEEEEEEvNS4_8identityENS4_13SM90_TMA_LOADES1D_vS1E_EENS_8epilogue10collective18CollectiveEpilogueINS1H_23Sm100TmaWarpSpecializedILi2ELi2ELi64ELb0ELb0EEEJSG_NS5_IJNSV_ISF_SB_EENSV_INSA_ILi64EEESB_EEEEESH_SI_SH_SI_NS1H_6fusion15FusionCallbacksIS1L_NS1Q_17LinearCombinationISH_fSH_fLNS_15FloatRoundStyleE2EEESG_S1P_JEEENS4_5SM1004TMEM4LOAD26SM100_TMEM_LOAD_32dp32b64xES1F_NS14_INS15_ILi2ELi4ELi3EEES18_NSV_INS5_IJS19_S1N_EEENS5_IJS1N_SB_EEEEEEENS4_39AutoVectorizingCopyWithAssumedAlignmentILi128EEENS4_14SM90_TMA_STOREES24_S26_S26_EEEvvEEEEvNT_6ParamsE:
        .type           _ZN7cutlass13device_kernelINS_4gemm6kernel13GemmUniversalIN4cute5tupleIJiiiiEEENS1_10collective13CollectiveMmaINS1_35MainloopSm100TmaUmmaWarpSpecializedILi6ELi2ELi4ENS5_IJNS4_1CILi1EEENSA_ILi2EEESB_EEEEENS5_IJNSA_ILi128EEESF_SF_EEENS_12float_e5m2_tENS5_IJlSB_lEEESH_SI_NS4_8TiledMMAINS4_8MMA_AtomIJNS4_10MMA_TraitsINS4_19SM100_MMA_F8F6F4_SSEJSH_SH_fSF_SF_NS4_17integral_constantINS4_4UMMA5MajorELSP_0EEESQ_NSN_INSO_7ScaleInELSR_0EEESS_EEEEEENS4_6LayoutINS5_IJSB_SB_SB_EEENS5_IJNSA_ILi0EEESX_SX_EEEEENS5_IJNS4_10UnderscoreES10_S10_EEEEENS4_23SM90_TMA_LOAD_MULTICASTENS4_14ComposedLayoutINS4_7SwizzleILi3ELi4ELi3EEENS4_18smem_ptr_flag_bitsILi8EEENSV_INS5_IJNSA_ILi8EEESF_EEENS5_IJSF_SB_EEEEEEEvNS4_8identityENS4_13SM90_TMA_LOADES1D_vS1E_EENS_8epilogue10collective18CollectiveEpilogueINS1H_23Sm100TmaWarpSpecializedILi2ELi2ELi64ELb0ELb0EEEJSG_NS5_IJNSV_ISF_SB_EENSV_INSA_ILi64EEESB_EEEEESH_SI_SH_SI_NS1H_6fusion15FusionCallbacksIS1L_NS1Q_17LinearCombinationISH_fSH_fLNS_15FloatRoundStyleE2EEESG_S1P_JEEENS4_5SM1004TMEM4LOAD26SM100_TMEM_LOAD_32dp32b64xES1F_NS14_INS15_ILi2ELi4ELi3EEES18_NSV_INS5_IJS19_S1N_EEENS5_IJS1N_SB_EEEEEEENS4_39AutoVectorizingCopyWithAssumedAlignmentILi128EEENS4_14SM90_TMA_STOREES24_S26_S26_EEEvvEEEEvNT_6ParamsE,@function
        .size           _ZN7cutlass13device_kernelINS_4gemm6kernel13GemmUniversalIN4cute5tupleIJiiiiEEENS1_10collective13CollectiveMmaINS1_35MainloopSm100TmaUmmaWarpSpecializedILi6ELi2ELi4ENS5_IJNS4_1CILi1EEENSA_ILi2EEESB_EEEEENS5_IJNSA_ILi128EEESF_SF_EEENS_12float_e5m2_tENS5_IJlSB_lEEESH_SI_NS4_8TiledMMAINS4_8MMA_AtomIJNS4_10MMA_TraitsINS4_19SM100_MMA_F8F6F4_SSEJSH_SH_fSF_SF_NS4_17integral_constantINS4_4UMMA5MajorELSP_0EEESQ_NSN_INSO_7ScaleInELSR_0EEESS_EEEEEENS4_6LayoutINS5_IJSB_SB_SB_EEENS5_IJNSA_ILi0EEESX_SX_EEEEENS5_IJNS4_10UnderscoreES10_S10_EEEEENS4_23SM90_TMA_LOAD_MULTICASTENS4_14ComposedLayoutINS4_7SwizzleILi3ELi4ELi3EEENS4_18smem_ptr_flag_bitsILi8EEENSV_INS5_IJNSA_ILi8EEESF_EEENS5_IJSF_SB_EEEEEEEvNS4_8identityENS4_13SM90_TMA_LOADES1D_vS1E_EENS_8epilogue10collective18CollectiveEpilogueINS1H_23Sm100TmaWarpSpecializedILi2ELi2ELi64ELb0ELb0EEEJSG_NS5_IJNSV_ISF_SB_EENSV_INSA_ILi64EEESB_EEEEESH_SI_SH_SI_NS1H_6fusion15FusionCallbacksIS1L_NS1Q_17LinearCombinationISH_fSH_fLNS_15FloatRoundStyleE2EEESG_S1P_JEEENS4_5SM1004TMEM4LOAD26SM100_TMEM_LOAD_32dp32b64xES1F_NS14_INS15_ILi2ELi4ELi3EEES18_NSV_INS5_IJS19_S1N_EEENS5_IJS1N_SB_EEEEEEENS4_39AutoVectorizingCopyWithAssumedAlignmentILi128EEENS4_14SM90_TMA_STOREES24_S26_S26_EEEvvEEEEvNT_6ParamsE,(.L_x_156 - _ZN7cutlass13device_kernelINS_4gemm6kernel13GemmUniversalIN4cute5tupleIJiiiiEEENS1_10collective13CollectiveMmaINS1_35MainloopSm100TmaUmmaWarpSpecializedILi6ELi2ELi4ENS5_IJNS4_1CILi1EEENSA_ILi2EEESB_EEEEENS5_IJNSA_ILi128EEESF_SF_EEENS_12float_e5m2_tENS5_IJlSB_lEEESH_SI_NS4_8TiledMMAINS4_8MMA_AtomIJNS4_10MMA_TraitsINS4_19SM100_MMA_F8F6F4_SSEJSH_SH_fSF_SF_NS4_17integral_constantINS4_4UMMA5MajorELSP_0EEESQ_NSN_INSO_7ScaleInELSR_0EEESS_EEEEEENS4_6LayoutINS5_IJSB_SB_SB_EEENS5_IJNSA_ILi0EEESX_SX_EEEEENS5_IJNS4_10UnderscoreES10_S10_EEEEENS4_23SM90_TMA_LOAD_MULTICASTENS4_14ComposedLayoutINS4_7SwizzleILi3ELi4ELi3EEENS4_18smem_ptr_flag_bitsILi8EEENSV_INS5_IJNSA_ILi8EEESF_EEENS5_IJSF_SB_EEEEEEEvNS4_8identityENS4_13SM90_TMA_LOADES1D_vS1E_EENS_8epilogue10collective18CollectiveEpilogueINS1H_23Sm100TmaWarpSpecializedILi2ELi2ELi64ELb0ELb0EEEJSG_NS5_IJNSV_ISF_SB_EENSV_INSA_ILi64EEESB_EEEEESH_SI_SH_SI_NS1H_6fusion15FusionCallbacksIS1L_NS1Q_17LinearCombinationISH_fSH_fLNS_15FloatRoundStyleE2EEESG_S1P_JEEENS4_5SM1004TMEM4LOAD26SM100_TMEM_LOAD_32dp32b64xES1F_NS14_INS15_ILi2ELi4ELi3EEES18_NSV_INS5_IJS19_S1N_EEENS5_IJS1N_SB_EEEEEEENS4_39AutoVectorizingCopyWithAssumedAlignmentILi128EEENS4_14SM90_TMA_STOREES24_S26_S26_EEEvvEEEEvNT_6ParamsE)
        .other          _ZN7cutlass13device_kernelINS_4gemm6kernel13GemmUniversalIN4cute5tupleIJiiiiEEENS1_10collective13CollectiveMmaINS1_35MainloopSm100TmaUmmaWarpSpecializedILi6ELi2ELi4ENS5_IJNS4_1CILi1EEENSA_ILi2EEESB_EEEEENS5_IJNSA_ILi128EEESF_SF_EEENS_12float_e5m2_tENS5_IJlSB_lEEESH_SI_NS4_8TiledMMAINS4_8MMA_AtomIJNS4_10MMA_TraitsINS4_19SM100_MMA_F8F6F4_SSEJSH_SH_fSF_SF_NS4_17integral_constantINS4_4UMMA5MajorELSP_0EEESQ_NSN_INSO_7ScaleInELSR_0EEESS_EEEEEENS4_6LayoutINS5_IJSB_SB_SB_EEENS5_IJNSA_ILi0EEESX_SX_EEEEENS5_IJNS4_10UnderscoreES10_S10_EEEEENS4_23SM90_TMA_LOAD_MULTICASTENS4_14ComposedLayoutINS4_7SwizzleILi3ELi4ELi3EEENS4_18smem_ptr_flag_bitsILi8EEENSV_INS5_IJNSA_ILi8EEESF_EEENS5_IJSF_SB_EEEEEEEvNS4_8identityENS4_13SM90_TMA_LOADES1D_vS1E_EENS_8epilogue10collective18CollectiveEpilogueINS1H_23Sm100TmaWarpSpecializedILi2ELi2ELi64ELb0ELb0EEEJSG_NS5_IJNSV_ISF_SB_EENSV_INSA_ILi64EEESB_EEEEESH_SI_SH_SI_NS1H_6fusion15FusionCallbacksIS1L_NS1Q_17LinearCombinationISH_fSH_fLNS_15FloatRoundStyleE2EEESG_S1P_JEEENS4_5SM1004TMEM4LOAD26SM100_TMEM_LOAD_32dp32b64xES1F_NS14_INS15_ILi2ELi4ELi3EEES18_NSV_INS5_IJS19_S1N_EEENS5_IJS1N_SB_EEEEEEENS4_39AutoVectorizingCopyWithAssumedAlignmentILi128EEENS4_14SM90_TMA_STOREES24_S26_S26_EEEvvEEEEvNT_6ParamsE,@"STO_CUDA_ENTRY STV_DEFAULT"
_ZN7cutlass13device_kernelINS_4gemm6kernel13GemmUniversalIN4cute5tupleIJiiiiEEENS1_10collective13CollectiveMmaINS1_35MainloopSm100TmaUmmaWarpSpecializedILi6ELi2ELi4ENS5_IJNS4_1CILi1EEENSA_ILi2EEESB_EEEEENS5_IJNSA_ILi128EEESF_SF_EEENS_12float_e5m2_tENS5_IJlSB_lEEESH_SI_NS4_8TiledMMAINS4_8MMA_AtomIJNS4_10MMA_TraitsINS4_19SM100_MMA_F8F6F4_SSEJSH_SH_fSF_SF_NS4_17integral_constantINS4_4UMMA5MajorELSP_0EEESQ_NSN_INSO_7ScaleInELSR_0EEESS_EEEEEENS4_6LayoutINS5_IJSB_SB_SB_EEENS5_IJNSA_ILi0EEESX_SX_EEEEENS5_IJNS4_10UnderscoreES10_S10_EEEEENS4_23SM90_TMA_LOAD_MULTICASTENS4_14ComposedLayoutINS4_7SwizzleILi3ELi4ELi3EEENS4_18smem_ptr_flag_bitsILi8EEENSV_INS5_IJNSA_ILi8EEESF_EEENS5_IJSF_SB_EEEEEEEvNS4_8identityENS4_13SM90_TMA_LOADES1D_vS1E_EENS_8epilogue10collective18CollectiveEpilogueINS1H_23Sm100TmaWarpSpecializedILi2ELi2ELi64ELb0ELb0EEEJSG_NS5_IJNSV_ISF_SB_EENSV_INSA_ILi64EEESB_EEEEESH_SI_SH_SI_NS1H_6fusion15FusionCallbacksIS1L_NS1Q_17LinearCombinationISH_fSH_fLNS_15FloatRoundStyleE2EEESG_S1P_JEEENS4_5SM1004TMEM4LOAD26SM100_TMEM_LOAD_32dp32b64xES1F_NS14_INS15_ILi2ELi4ELi3EEES18_NSV_INS5_IJS19_S1N_EEENS5_IJS1N_SB_EEEEEEENS4_39AutoVectorizingCopyWithAssumedAlignmentILi128EEENS4_14SM90_TMA_STOREES24_S26_S26_EEEvvEEEEvNT_6ParamsE:
[----:B------:R-:W1:Y:S01]  /*0000*/  LDC R1, c[0x0][0x37c] ;  /* 0x0000df00ff017b82 */ /* 0x000e620000000800 */
[----:B------:R-:W2:Y:S01]  /*0010*/  S2R R170, SR_TID.X ;  /* 0x0000000000aa7919 */ /* 0x000ea20000002100 */
[----:B------:R-:W3:Y:S01]  /*0020*/  LDCU.64 UR8, c[0x0][0x890] ;  /* 0x00011200ff0877ac */ /* 0x000ee20008000a00 */
[----:B------:R-:W-:Y:S02]  /*0030*/  PRMT R158, RZ, 0x7610, R158 ;  /* 0x00007610ff9e7816 */ /* 0x000fe4000000009e */
[----:B------:R-:W-:Y:S01]  /*0040*/  ELECT P3, URZ, PT ;  /* 0x0000000000ff782f */ /* 0x000fe20003860000 */
[----:B---3--:R-:W-:-:S04]  /*0050*/  UISETP.NE.U32.AND UP0, UPT, UR8, URZ, UPT ;  /* 0x000000ff0800728c */ /* 0x008fc8000bf05070 */
[----:B------:R-:W-:Y:S01]  /*0060*/  UISETP.NE.AND.EX UP0, UPT, UR9, URZ, UPT, UP0 ;  /* 0x000000ff0900728c */ /* 0x000fe2000bf05300 */
[----:B--2---:R-:W-:-:S05]  /*0070*/  SHF.R.U32.HI R159, RZ, 0x5, R170 ;  /* 0x00000005ff9f7819 */ /* 0x004fca00000116aa */
[----:B------:R-:W2:Y:S02]  /*0080*/  SHFL.IDX PT, R0, R159, RZ, 0x1f ;  /* 0x00001fff9f007589 */ /* 0x000ea400000e0000 */
[----:B--2---:R-:W-:Y:S01]  /*0090*/  R2UR UR17, R0 ;  /* 0x00000000001172ca */ /* 0x004fe200000e0000 */
[----:B-1----:R-:W-:-:S14]  /*00a0*/  BRA.U UP0, `(.L_x_0) ;  /* 0x0000000100307547 */ /* 0x002fdc000b800000 */
[----:B------:R-:W1:Y:S02]  /*00b0*/  LDCU.64 UR4, c[0x0][0x888] ;  /* 0x00011100ff0477ac */ /* 0x000e640008000a00 */
[----:B-1----:R-:W-:-:S04]  /*00c0*/  UISETP.NE.U32.AND UP0, UPT, UR4, URZ, UPT ;  /* 0x000000ff0400728c */ /* 0x002fc8000bf05070 */
[----:B------:R-:W-:-:S09]  /*00d0*/  UISETP.NE.AND.EX UP0, UPT, UR5, URZ, UPT, UP0 ;  /* 0x000000ff0500728c */ /* 0x000fd2000bf05300 */
[----:B------:R-:W-:Y:S05]  /*00e0*/  BRA.U !UP0, `(.L_x_1) ;  /* 0x0000000108147547 */ /* 0x000fea000b800000 */
[----:B------:R-:W1:Y:S01]  /*00f0*/  LDC.64 R2, c[0x0][0x888] ;  /* 0x00022200ff027b82 */ /* 0x000e620000000a00 */
[----:B------:R-:W1:Y:S02]  /*0100*/  LDCU.64 UR4, c[0x0][0x358] ;  /* 0x00006b00ff0477ac */ /* 0x000e640008000a00 */
[----:B-1----:R1:W5:Y:S01]  /*0110*/  LDG.E R73, desc[UR4][R2.64] ;  /* 0x0000000402497981 */ /* 0x002362000c1e1900 */
[----:B------:R-:W-:Y:S01]  /*0120*/  HFMA2 R158, -RZ, RZ, 0, 5.9604644775390625e-08 ;  /* 0x00000001ff9e7431 */ /* 0x000fe200000001ff */
[----:B------:R-:W-:Y:S05]  /*0130*/  BRA `(.L_x_0) ;  /* 0x00000000000c7947 */ /* 0x000fea0003800000 */
.L_x_1:
[----:B------:R-:W1:Y:S01]  /*0140*/  LDCU UR4, c[0x0][0x880] ;  /* 0x00011000ff0477ac */ /* 0x000e620008000800 */
[----:B------:R-:W-:Y:S01]  /*0150*/  HFMA2 R158, -RZ, RZ, 0, 5.9604644775390625e-08 ;  /* 0x00000001ff9e7431 */ /* 0x000fe200000001ff */
[----:B-1----:R-:W-:-:S07]  /*0160*/  MOV R73, UR4 ;  /* 0x0000000400497c02 */ /* 0x002fce0008000f00 */
.L_x_0:
[----:B------:R-:W2:Y:S02]  /*0170*/  LDCU.64 UR4, c[0x0][0x8b0] ;  /* 0x00011600ff0477ac */ /* 0x000ea40008000a00 */
[----:B--2---:R-:W-:-:S04]  /*0180*/  UISETP.NE.U32.AND UP0, UPT, UR4, URZ, UPT ;  /* 0x000000ff0400728c */ /* 0x004fc8000bf05070 */
[----:B------:R-:W-:-:S09]  /*0190*/  UISETP.NE.AND.EX UP0, UPT, UR5, URZ, UPT, UP0 ;  /* 0x000000ff0500728c */ /* 0x000fd2000bf05300 */
[----:B------:R-:W-:Y:S05]  /*01a0*/  BRA.U UP0, `(.L_x_2) ;  /* 0x0000000100287547 */ /* 0x000fea000b800000 */
[----:B------:R-:W2:Y:S02]  /*01b0*/  LDCU.64 UR4, c[0x0][0x8a8] ;  /* 0x00011500ff0477ac */ /* 0x000ea40008000a00 */
[----:B--2---:R-:W-:-:S04]  /*01c0*/  UISETP.NE.U32.AND UP0, UPT, UR4, URZ, UPT ;  /* 0x000000ff0400728c */ /* 0x004fc8000bf05070 */
[----:B------:R-:W-:-:S09]  /*01d0*/  UISETP.NE.AND.EX UP0, UPT, UR5, URZ, UPT, UP0 ;  /* 0x000000ff0500728c */ /* 0x000fd2000bf05300 */
[----:B------:R-:W-:Y:S05]  /*01e0*/  BRA.U !UP0, `(.L_x_3) ;  /* 0x0000000108107547 */ /* 0x000fea000b800000 */
[----:B------:R-:W2:Y:S01]  /*01f0*/  LDC.64 R70, c[0x0][0x8a8] ;  /* 0x00022a00ff467b82 */ /* 0x000ea20000000a00 */
[----:B------:R-:W2:Y:S02]  /*0200*/  LDCU.64 UR4, c[0x0][0x358] ;  /* 0x00006b00ff0477ac */ /* 0x000ea40008000a00 */
[----:B--2---:R2:W5:Y:S01]  /*0210*/  LDG.E R70, desc[UR4][R70.64] ;  /* 0x0000000446467981 */ /* 0x004562000c1e1900 */
[----:B------:R-:W-:Y:S05]  /*0220*/  BRA `(.L_x_2) ;  /* 0x0000000000087947 */ /* 0x000fea0003800000 */
.L_x_3:
[----:B------:R-:W2:Y:S02]  /*0230*/  LDCU UR4, c[0x0][0x8a0] ;  /* 0x00011400ff0477ac */ /* 0x000ea40008000800 */
[----:B--2---:R-:W-:Y:S02]  /*0240*/  MOV R70, UR4 ;  /* 0x0000000400467c02 */ /* 0x004fe40008000f00 */
.L_x_2:
[----:B------:R-:W-:Y:S01]  /*0250*/  IMAD.U32 R0, RZ, RZ, UR17 ;  /* 0x00000011ff007e24 */ /* 0x000fe2000f8e00ff */
[----:B------:R-:W-:Y:S04]  /*0260*/  BSSY.RECONVERGENT B0, `(.L_x_4) ;  /* 0x000000c000007945 */ /* 0x000fe80003800200 */
[C---:B------:R-:W-:Y:S02]  /*0270*/  ISETP.NE.OR P1, PT, R0.reuse, 0x1, !P3 ;  /* 0x000000010000780c */ /* 0x040fe40005f25670 */
[----:B------:R-:W-:-:S11]  /*0280*/  ISETP.NE.OR P0, PT, R0, 0x3, !P3 ;  /* 0x000000030000780c */ /* 0x000fd60005f05670 */
[----:B------:R-:W-:Y:S05]  /*0290*/  @P1 BRA `(.L_x_5) ;  /* 0x0000000000201947 */ /* 0x000fea0003800000 */
[----:B------:R-:W3:Y:S02]  /*02a0*/  LDCU.64 UR4, c[0x0][0x348] ;  /* 0x00006900ff0477ac */ /* 0x000ee40008000a00 */
[----:B---3--:R-:W-:Y:S02]  /*02b0*/  UIADD3 UR6, UP1, UPT, UR4, 0x80, URZ ;  /* 0x0000008004067890 */ /* 0x008fe4000ff3e0ff */
[----:B------:R-:W-:Y:S02]  /*02c0*/  UIADD3 UR4, UP0, UPT, UR4, 0x180, URZ ;  /* 0x0000018004047890 */ /* 0x000fe4000ff1e0ff */
[----:B------:R-:W-:Y:S02]  /*02d0*/  UIADD3.X UR7, UPT, UPT, URZ, UR5, URZ, UP1, !UPT ;  /* 0x00000005ff077290 */ /* 0x000fe40008ffe4ff */
[----:B------:R-:W-:-:S07]  /*02e0*/  UIADD3.X UR5, UPT, UPT, URZ, UR5, URZ, UP0, !UPT ;  /* 0x00000005ff057290 */ /* 0x000fce00087fe4ff */
[----:B------:R3:W-:Y:S02]  /*02f0*/  UTMACCTL.PF [UR6] ;  /* 0x00000000060079b9 */ /* 0x0007e40008040000 */
[----:B------:R3:W-:Y:S02]  /*0300*/  UTMACCTL.PF [UR4] ;  /* 0x00000000040079b9 */ /* 0x0007e40008040000 */
[----:B---3--:R-:W-:Y:S01]  /*0310*/  NOP ;  /* 0x0000000000007918 */ /* 0x008fe20000000000 */
.L_x_5:
[----:B------:R-:W-:Y:S05]  /*0320*/  BSYNC.RECONVERGENT B0 ;  /* 0x0000000000007941 */ /* 0x000fea0003800200 */
.L_x_4:
[----:B------:R-:W-:Y:S04]  /*0330*/  BSSY.RECONVERGENT B0, `(.L_x_6) ;  /* 0x000000a000007945 */ /* 0x000fe80003800200 */
        /* <DEDUP_REMOVED lines=9> */
.L_x_7:
[----:B------:R-:W-:Y:S05]  /*03d0*/  BSYNC.RECONVERGENT B0 ;  /* 0x0000000000007941 */ /* 0x000fea0003800200 */
.L_x_6:
[----:B------:R-:W3:Y:S01]  /*03e0*/  LDCU.64 UR4, c[0x0][0x888] ;  /* 0x00011100ff0477ac */ /* 0x000ee20008000a00 */
[----:B------:R-:W-:Y:S02]  /*03f0*/  UISETP.EQ.U32.AND UP1, UPT, UR8, URZ, UPT ;  /* 0x000000ff0800728c */ /* 0x000fe4000bf22070 */
[----:B------:R-:W-:Y:S02]  /*0400*/  UPLOP3.LUT UP3, UPT, UPT, UPT, UPT, 0x80, 0x8 ;  /* 0x000000000008789c */ /* 0x000fe40003f6f070 */
[----:B---3--:R-:W-:-:S04]  /*0410*/  UISETP.NE.U32.AND UP0, UPT, UR4, URZ, UPT ;  /* 0x000000ff0400728c */ /* 0x008fc8000bf05070 */
[----:B------:R-:W-:-:S04]  /*0420*/  UISETP.NE.AND.EX UP0, UPT, UR5, URZ, UPT, UP0 ;  /* 0x000000ff0500728c */ /* 0x000fc8000bf05300 */
[----:B------:R-:W-:-:S04]  /*0430*/  UISETP.EQ.OR.EX UP2, UPT, UR9, URZ, !UP0, UP1 ;  /* 0x000000ff0900728c */ /* 0x000fc8000c742710 */
[----:B------:R-:W-:-:S06]  /*0440*/  UP2UR UR4, UPR, URZ, 0x4 ;  /* 0x00000004ff047883 */ /* 0x000fcc0008000000 */
[----:B------:R-:W-:Y:S01]  /*0450*/  MOV R161, UR4 ;  /* 0x0000000400a17c02 */ /* 0x000fe20008000f00 */
[----:B------:R-:W-:Y:S06]  /*0460*/  BRA.U !UP2, `(.L_x_8) ;  /* 0x000000010a207547 */ /* 0x000fec000b800000 */
[----:B------:R-:W-:Y:S01]  /*0470*/  UISETP.NE.U32.AND UP1, UPT, UR8, URZ, UPT ;  /* 0x000000ff0800728c */ /* 0x000fe2000bf25070 */
[----:B-----5:R-:W-:Y:S01]  /*0480*/  FSETP.NEU.AND P0, PT, R73, RZ, PT ;  /* 0x000000ff4900720b */ /* 0x020fe20003f0d000 */
[----:B------:R-:W-:Y:S02]  /*0490*/  USEL UR4, URZ, 0xffffffff, UP0 ;  /* 0xffffffffff047887 */ /* 0x000fe40008000000 */
[----:B------:R-:W-:-:S10]  /*04a0*/  UISETP.NE.AND.EX UP1, UPT, UR9, URZ, UPT, UP1 ;  /* 0x000000ff0900728c */ /* 0x000fd4000bf25310 */
[----:B------:R-:W-:Y:S01]  /*04b0*/  VOTEU.ANY UP0, P0 ;  /* 0x0000000000ff7886 */ /* 0x000fe20000000100 */
[----:B------:R-:W-:-:S04]  /*04c0*/  @!UP1 USEL UR4, URZ, 0xffffffff, UP0 ;  /* 0xffffffffff049887 */ /* 0x000fc80008000000 */
[----:B------:R-:W-:-:S04]  /*04d0*/  ULOP3.LUT UR4, UR4, 0x1, URZ, 0xc0, !UPT ;  /* 0x0000000104047892 */ /* 0x000fc8000f8ec0ff */
[----:B------:R-:W-:-:S11]  /*04e0*/  UISETP.NE.U32.AND UP3, UPT, UR4, 0x1, UPT ;  /* 0x000000010400788c */ /* 0x000fd6000bf65070 */
.L_x_8:
[----:B-1----:R-:W1:Y:S01]  /*04f0*/  SHFL.IDX PT, R2, R159, RZ, 0x1f ;  /* 0x00001fff9f027589 */ /* 0x002e6200000e0000 */
[----:B------:R-:W-:-:S04]  /*0500*/  UISETP.NE.AND UP0, UPT, UR17, 0x2, UPT ;  /* 0x000000021100788c */ /* 0x000fc8000bf05270 */
[----:B------:R-:W-:Y:S01]  /*0510*/  USEL UR37, URZ, 0x1, UP0 ;  /* 0x00000001ff257887 */ /* 0x000fe20008000000 */
[----:B-1----:R-:W-:-:S13]  /*0520*/  ISETP.NE.AND P0, PT, R2, RZ, PT ;  /* 0x000000ff0200720c */ /* 0x002fda0003f05270 */
[----:B------:R-:W-:Y:S05]  /*0530*/  @P0 BRA `(.L_x_9) ;  /* 0x0000000000680947 */ /* 0x000fea0003800000 */
[----:B------:R-:W1:Y:S01]  /*0540*/  S2UR UR4, SR_CgaCtaId ;  /* 0x00000000000479c3 */ /* 0x000e620000008800 */
[----:B------:R-:W-:Y:S01]  /*0550*/  UMOV UR5, 0x400 ;  /* 0x0000040000057882 */ /* 0x000fe20000000000 */
[----:B------:R-:W-:Y:S01]  /*0560*/  UMOV UR8, 0x1 ;  /* 0x0000000100087882 */ /* 0x000fe20000000000 */
[----:B------:R-:W-:Y:S01]  /*0570*/  UMOV UR6, 0x2 ;  /* 0x0000000200067882 */ /* 0x000fe20000000000 */
[----:B------:R-:W-:-:S04]  /*0580*/  UIADD3 UR8, UPT, UPT, -UR8, 0x100000, URZ ;  /* 0x0010000008087890 */ /* 0x000fc8000fffe1ff */
[----:B------:R-:W-:Y:S02]  /*0590*/  USHF.L.U32 UR9, UR8, 0xb, URZ ;  /* 0x0000000b08097899 */ /* 0x000fe400080006ff */
[----:B------:R-:W-:Y:S02]  /*05a0*/  USHF.L.U32 UR8, UR8, 0x1, URZ ;  /* 0x0000000108087899 */ /* 0x000fe400080006ff */
[----:B------:R-:W-:-:S04]  /*05b0*/  UIADD3 UR6, UPT, UPT, -UR6, 0x100000, URZ ;  /* 0x0010000006067890 */ /* 0x000fc8000fffe1ff */
[----:B------:R-:W-:Y:S02]  /*05c0*/  USHF.L.U32 UR7, UR6, 0xb, URZ ;  /* 0x0000000b06077899 */ /* 0x000fe400080006ff */
[----:B------:R-:W-:Y:S01]  /*05d0*/  USHF.L.U32 UR6, UR6, 0x1, URZ ;  /* 0x0000000106067899 */ /* 0x000fe200080006ff */
[----:B------:R-:W-:Y:S01]  /*05e0*/  ELECT P0, URZ, PT ;  /* 0x0000000000ff782f */ /* 0x000fe20003800000 */
[----:B-1----:R-:W-:Y:S01]  /*05f0*/  ULEA UR4, UR4, UR5, 0x18 ;  /* 0x0000000504047291 */ /* 0x002fe2000f8ec0ff */
[----:B------:R-:W1:Y:S11]  /*0600*/  FENCE.VIEW.ASYNC.S ;  /* 0x00000000000073c6 */ /* 0x000e760000000000 */
[----:B-1----:R1:W3:Y:S01]  /*0610*/  SYNCS.EXCH.64 URZ, [UR4], UR8 ;  /* 0x0000000804ff75b2 */ /* 0x0022e20008000100 */
[----:B------:R1:W4:Y:S01]  /*0620*/  SYNCS.EXCH.64 URZ, [UR4+0x30], UR6 ;  /* 0x0000300604ff75b2 */ /* 0x0003220008000100 */
[----:B------:R1:W1:Y:S01]  /*0630*/  SYNCS.EXCH.64 URZ, [UR4+0x8], UR8 ;  /* 0x0000080804ff75b2 */ /* 0x0002620008000100 */
        /* <DEDUP_REMOVED lines=9> */
[----:B------:R-:W-:Y:S01]  /*06d0*/  NOP ;  /* 0x0000000000007918 */ /* 0x000fe20000000000 */
.L_x_9:
[----:B------:R-:W2:Y:S01]  /*06e0*/  SHFL.IDX PT, R2, R159, RZ, 0x1f ;  /* 0x00001fff9f027589 */ /* 0x000ea200000e0000 */
[----:B------:R-:W-:Y:S01]  /*06f0*/  NOP ;  /* 0x0000000000007918 */ /* 0x000fe20000000000 */
[----:B--2---:R-:W-:-:S13]  /*0700*/  ISETP.NE.AND P0, PT, R2, 0x1, PT ;  /* 0x000000010200780c */ /* 0x004fda0003f05270 */
[----:B------:R-:W-:Y:S05]  /*0710*/  @P0 BRA `(.L_x_10) ;  /* 0x0000000000480947 */ /* 0x000fea0003800000 */
[----:B-1----:R-:W1:Y:S01]  /*0720*/  S2UR UR4, SR_CgaCtaId ;  /* 0x00000000000479c3 */ /* 0x002e620000008800 */
        /* <DEDUP_REMOVED lines=12> */
[----:B-1----:R2:W1:Y:S01]  /*07f0*/  SYNCS.EXCH.64 URZ, [UR4+0x60], UR8 ;  /* 0x0000600804ff75b2 */ /* 0x0024620008000100 */
[----:B------:R2:W1:Y:S01]  /*0800*/  SYNCS.EXCH.64 URZ, [UR4+0x70], UR6 ;  /* 0x0000700604ff75b2 */ /* 0x0004620008000100 */
[----:B------:R2:W1:Y:S01]  /*0810*/  SYNCS.EXCH.64 URZ, [UR4+0x68], UR8 ;  /* 0x0000680804ff75b2 */ /* 0x0004620008000100 */
[----:B------:R2:W1:Y:S02]  /*0820*/  SYNCS.EXCH.64 URZ, [UR4+0x78], UR6 ;  /* 0x0000780604ff75b2 */ /* 0x0004640008000100 */
[----:B--2---:R-:W-:Y:S01]  /*0830*/  NOP ;  /* 0x0000000000007918 */ /* 0x004fe20000000000 */
.L_x_10:
[----:B------:R-:W2:Y:S01]  /*0840*/  SHFL.IDX PT, R2, R159, RZ, 0x1f ;  /* 0x00001fff9f027589 */ /* 0x000ea200000e0000 */
[----:B------:R-:W-:Y:S01]  /*0850*/  NOP ;  /* 0x0000000000007918 */ /* 0x000fe20000000000 */
[----:B--2---:R-:W-:-:S13]  /*0860*/  ISETP.NE.AND P0, PT, R2, 0x3, PT ;  /* 0x000000030200780c */ /* 0x004fda0003f05270 */
[----:B------:R-:W-:Y:S05]  /*0870*/  @P0 BRA `(.L_x_11) ;  /* 0x0000000000300947 */ /* 0x000fea0003800000 */
[----:B-1----:R-:W1:Y:S01]  /*0880*/  S2UR UR6, SR_CgaCtaId ;  /* 0x00000000000679c3 */ /* 0x002e620000008800 */
[----:B------:R-:W-:Y:S01]  /*0890*/  UMOV UR4, 0x400 ;  /* 0x0000040000047882 */ /* 0x000fe20000000000 */
[----:B------:R-:W-:Y:S01]  /*08a0*/  UMOV UR5, 0x20 ;  /* 0x0000002000057882 */ /* 0x000fe20000000000 */
[----:B------:R-:W-:Y:S01]  /*08b0*/  ELECT P0, URZ, PT ;  /* 0x0000000000ff782f */ /* 0x000fe20003800000 */
[----:B-1----:R-:W-:Y:S02]  /*08c0*/  ULEA UR6, UR6, UR4, 0x18 ;  /* 0x0000000406067291 */ /* 0x002fe4000f8ec0ff */
[----:B------:R-:W-:-:S04]  /*08d0*/  UIADD3 UR4, UPT, UPT, -UR5, 0x100000, URZ ;  /* 0x0010000005047890 */ /* 0x000fc8000fffe1ff */
[----:B------:R-:W-:Y:S02]  /*08e0*/  USHF.L.U32 UR5, UR4, 0xb, URZ ;  /* 0x0000000b04057899 */ /* 0x000fe400080006ff */
[----:B------:R-:W-:Y:S01]  /*08f0*/  USHF.L.U32 UR4, UR4, 0x1, URZ ;  /* 0x0000000104047899 */ /* 0x000fe200080006ff */
[----:B------:R-:W1:Y:S11]  /*0900*/  FENCE.VIEW.ASYNC.S ;  /* 0x00000000000073c6 */ /* 0x000e760000000000 */
[----:B-1----:R2:W1:Y:S01]  /*0910*/  SYNCS.EXCH.64 URZ, [UR6+0x80], UR4 ;  /* 0x0000800406ff75b2 */ /* 0x0024620008000100 */
[----:B------:R2:W1:Y:S02]  /*0920*/  SYNCS.EXCH.64 URZ, [UR6+0x88], UR4 ;  /* 0x0000880406ff75b2 */ /* 0x0004640008000100 */
[----:B--2---:R-:W-:Y:S01]  /*0930*/  NOP ;  /* 0x0000000000007918 */ /* 0x004fe20000000000 */
.L_x_11:
[----:B------:R-:W2:Y:S01]  /*0940*/  SHFL.IDX PT, R2, R159, RZ, 0x1f ;  /* 0x00001fff9f027589 */ /* 0x000ea200000e0000 */
[----:B------:R-:W-:Y:S01]  /*0950*/  NOP ;  /* 0x0000000000007918 */ /* 0x000fe20000000000 */
[----:B--2---:R-:W-:-:S13]  /*0960*/  ISETP.NE.AND P0, PT, R2, 0x4, PT ;  /* 0x000000040200780c */ /* 0x004fda0003f05270 */
[----:B------:R-:W-:Y:S05]  /*0970*/  @P0 BRA `(.L_x_12) ;  /* 0x00000000004c0947 */ /* 0x000fea0003800000 */
[----:B-1----:R-:W1:Y:S01]  /*0980*/  S2UR UR6, SR_CgaCtaId ;  /* 0x00000000000679c3 */ /* 0x002e620000008800 */
[----:B------:R-:W-:Y:S01]  /*0990*/  UMOV UR4, 0x1e0 ;  /* 0x000001e000047882 */ /* 0x000fe20000000000 */
[----:B------:R-:W-:Y:S01]  /*09a0*/  UMOV UR5, 0x400 ;  /* 0x0000040000057882 */ /* 0x000fe20000000000 */
[----:B------:R-:W-:Y:S01]  /*09b0*/  USEL UR4, UR4, 0x1a0, UP3 ;  /* 0x000001a004047887 */ /* 0x000fe20009800000 */
[----:B------:R-:W-:Y:S01]  /*09c0*/  UMOV UR8, 0x1 ;  /* 0x0000000100087882 */ /* 0x000fe20000000000 */
[----:B------:R-:W-:Y:S01]  /*09d0*/  ELECT P0, URZ, PT ;  /* 0x0000000000ff782f */ /* 0x000fe20003800000 */
[----:B------:R-:W-:-:S04]  /*09e0*/  UIADD3 UR8, UPT, UPT, -UR8, 0x100000, URZ ;  /* 0x0010000008087890 */ /* 0x000fc8000fffe1ff */
[----:B------:R-:W-:Y:S02]  /*09f0*/  USHF.L.U32 UR9, UR8, 0xb, URZ ;  /* 0x0000000b08097899 */ /* 0x000fe400080006ff */
[----:B------:R-:W-:Y:S02]  /*0a00*/  USHF.L.U32 UR8, UR8, 0x1, URZ ;  /* 0x0000000108087899 */ /* 0x000fe400080006ff */
[----:B-1----:R-:W-:Y:S02]  /*0a10*/  ULEA UR6, UR6, UR5, 0x18 ;  /* 0x0000000506067291 */ /* 0x002fe4000f8ec0ff */
[----:B------:R-:W-:-:S04]  /*0a20*/  UIADD3 UR4, UPT, UPT, -UR4, 0x100000, URZ ;  /* 0x0010000004047890 */ /* 0x000fc8000fffe1ff */
[----:B------:R-:W-:Y:S02]  /*0a30*/  USHF.L.U32 UR5, UR4, 0xb, URZ ;  /* 0x0000000b04057899 */ /* 0x000fe400080006ff */
[----:B------:R-:W-:Y:S01]  /*0a40*/  USHF.L.U32 UR4, UR4, 0x1, URZ ;  /* 0x0000000104047899 */ /* 0x000fe200080006ff */
[----:B------:R-:W1:Y:S03]  /*0a50*/  FENCE.VIEW.ASYNC.S ;  /* 0x00000000000073c6 */ /* 0x000e660000000000 */
[----:B-1----:R2:W1:Y:S08]  /*0a60*/  SYNCS.EXCH.64 URZ, [UR6+0x90], UR8 ;  /* 0x0000900806ff75b2 */ /* 0x0024700008000100 */
[----:B------:R2:W1:Y:S01]  /*0a70*/  SYNCS.EXCH.64 URZ, [UR6+0xa0], UR4 ;  /* 0x0000a00406ff75b2 */ /* 0x0004620008000100 */
[----:B------:R2:W1:Y:S01]  /*0a80*/  SYNCS.EXCH.64 URZ, [UR6+0x98], UR8 ;  /* 0x0000980806ff75b2 */ /* 0x0004620008000100 */
[----:B------:R2:W1:Y:S02]  /*0a90*/  SYNCS.EXCH.64 URZ, [UR6+0xa8], UR4 ;  /* 0x0000a80406ff75b2 */ /* 0x0004640008000100 */
[----:B--2---:R-:W-:Y:S01]  /*0aa0*/  NOP ;  /* 0x0000000000007918 */ /* 0x004fe20000000000 */
.L_x_12:
        /* <DEDUP_REMOVED lines=20> */
[----:B------:R2:W1:Y:S01]  /*0bf0*/  SYNCS.EXCH.64 URZ, [UR4+0xd8], UR6 ;  /* 0x0000d80604ff75b2 */ /* 0x0004620008000100 */
[----:B------:R2:W1:Y:S01]  /*0c00*/  SYNCS.EXCH.64 URZ, [UR4+0xc0], UR8 ;  /* 0x0000c00804ff75b2 */ /* 0x0004620008000100 */
[----:B------:R2:W1:Y:S01]  /*0c10*/  SYNCS.EXCH.64 URZ, [UR4+0xe0], UR6 ;  /* 0x0000e00604ff75b2 */ /* 0x0004620008000100 */
[----:B------:R2:W1:Y:S01]  /*0c20*/  SYNCS.EXCH.64 URZ, [UR4+0xc8], UR8 ;  /* 0x0000c80804ff75b2 */ /* 0x0004620008000100 */
[----:B------:R2:W1:Y:S02]  /*0c30*/  SYNCS.EXCH.64 URZ, [UR4+0xe8], UR6 ;  /* 0x0000e80604ff75b2 */ /* 0x0004640008000100 */
[----:B--2---:R-:W-:Y:S01]  /*0c40*/  NOP ;  /* 0x0000000000007918 */ /* 0x004fe20000000000 */
.L_x_13:
[----:B------:R-:W2:Y:S01]  /*0c50*/  SHFL.IDX PT, R2, R159, RZ, 0x1f ;  /* 0x00001fff9f027589 */ /* 0x000ea200000e0000 */
[----:B------:R-:W1:Y:S01]  /*0c60*/  S2UR UR45, SR_CgaCtaId ;  /* 0x00000000002d79c3 */ /* 0x000e620000008800 */
[----:B------:R-:W-:Y:S01]  /*0c70*/  NOP ;  /* 0x0000000000007918 */ /* 0x000fe20000000000 */
[----:B--2---:R-:W-:-:S13]  /*0c80*/  ISETP.NE.AND P0, PT, R2, 0x3, PT ;  /* 0x000000030200780c */ /* 0x004fda0003f05270 */
[----:B-1----:R-:W-:Y:S05]  /*0c90*/  @P0 BRA `(.L_x_14) ;  /* 0x0000000000340947 */ /* 0x002fea0003800000 */
[----:B------:R-:W-:Y:S01]  /*0ca0*/  UMOV UR4, 0x400 ;  /* 0x0000040000047882 */ /* 0x000fe20000000000 */
[----:B------:R-:W-:Y:S01]  /*0cb0*/  UMOV UR6, 0x20 ;  /* 0x0000002000067882 */ /* 0x000fe20000000000 */
[----:B------:R-:W-:Y:S02]  /*0cc0*/  ULEA UR4, UR45, UR4, 0x18 ;  /* 0x000000042d047291 */ /* 0x000fe4000f8ec0ff */
[----:B------:R-:W-:-:S04]  /*0cd0*/  UIADD3 UR6, UPT, UPT, -UR6, 0x100000, URZ ;  /* 0x0010000006067890 */ /* 0x000fc8000fffe1ff */
[----:B------:R-:W-:Y:S02]  /*0ce0*/  USHF.L.U32 UR7, UR6, 0xb, URZ ;  /* 0x0000000b06077899 */ /* 0x000fe400080006ff */
[----:B------:R-:W-:Y:S01]  /*0cf0*/  USHF.L.U32 UR6, UR6, 0x1, URZ ;  /* 0x0000000106067899 */ /* 0x000fe200080006ff */
[----:B------:R-:W-:Y:S01]  /*0d00*/  ELECT P0, URZ, PT ;  /* 0x0000000000ff782f */ /* 0x000fe20003800000 */
[----:B------:R-:W1:Y:S10]  /*0d10*/  FENCE.VIEW.ASYNC.S ;  /* 0x00000000000073c6 */ /* 0x000e740000000000 */
[----:B-1----:R1:W2:Y:S01]  /*0d20*/  SYNCS.EXCH.64 URZ, [UR4+0xf0], UR6 ;  /* 0x0000f00604ff75b2 */ /* 0x0022a20008000100 */
[----:B------:R1:W1:Y:S01]  /*0d30*/  SYNCS.EXCH.64 URZ, [UR4+0x100], UR6 ;  /* 0x0001000604ff75b2 */ /* 0x0002620008000100 */
[----:B------:R1:W1:Y:S01]  /*0d40*/  SYNCS.EXCH.64 URZ, [UR4+0xf8], UR6 ;  /* 0x0000f80604ff75b2 */ /* 0x0002620008000100 */
[----:B------:R1:W1:Y:S01]  /*0d50*/  SYNCS.EXCH.64 URZ, [UR4+0x108], UR6 ;  /* 0x0001080604ff75b2 */ /* 0x0002620008000100 */
[----:B------:R-:W-:Y:S01]  /*0d60*/  NOP ;  /* 0x0000000000007918 */ /* 0x000fe20000000000 */
.L_x_14:
[----:B-1----:R-:W1:Y:S01]  /*0d70*/  LDCU UR4, c[0x0][0x36c] ;  /* 0x00006d80ff0477ac */ /* 0x002e620008000800 */
[----:B------:R-:W-:Y:S01]  /*0d80*/  ISETP.NE.OR P3, PT, R0, 0x2, !P3 ;  /* 0x000000020000780c */ /* 0x000fe20005f65670 */
[----:B------:R-:W-:Y:S01]  /*0d90*/  NOP ;  /* 0x0000000000007918 */ /* 0x000fe20000000000 */
[----:B------:R-:W-:Y:S01]  /*0da0*/  LOP3.LUT R0, R170, 0x1f, RZ, 0xc0, !PT ;  /* 0x0000001faa007812 */ /* 0x000fe200078ec0ff */
[----:B------:R-:W-:Y:S02]  /*0db0*/  UISETP.NE.AND UP4, UPT, UR17, URZ, UPT ;  /* 0x000000ff1100728c */ /* 0x000fe4000bf85270 */
[----:B-1----:R-:W-:-:S09]  /*0dc0*/  UISETP.EQ.U32.AND UP5, UPT, UR4, 0x1, UPT ;  /* 0x000000010400788c */ /* 0x002fd2000bfa2070 */
[----:B------:R-:W-:Y:S05]  /*0dd0*/  BRA.U !UP5, `(.L_x_15) ;  /* 0x000000010d087547 */ /* 0x000fea000b800000 */
[----:B--234-:R-:W-:Y:S01]  /*0de0*/  UCGABAR_ARV ;  /* 0x00000000000079c7 */ /* 0x01cfe20008000000 */
[----:B------:R-:W-:Y:S05]  /*0df0*/  BRA `(.L_x_16) ;  /* 0x0000000000047947 */ /* 0x000fea0003800000 */
.L_x_15:
[----:B--234-:R-:W-:Y:S01]  /*0e00*/  NOP ;  /* 0x0000000000007918 */ /* 0x01cfe20000000000 */
.L_x_16:
[----:B------:R-:W1:Y:S01]  /*0e10*/  S2UR UR7, SR_CTAID.X ;  /* 0x00000000000779c3 */ /* 0x000e620000002500 */
[----:B------:R-:W-:-:S05]  /*0e20*/  CS2R.32 R160, SR_CgaSize ;  /* 0x0000000000a07805 */ /* 0x000fca0000008a00 */
[----:B------:R-:W-:-:S05]  /*0e30*/  IMAD R160, R160, -0xa0, RZ ;  /* 0xffffff60a0a07824 */ /* 0x000fca00078e02ff */
[----:B------:R-:W-:-:S14]  /*0e40*/  R2UR UR5, R160 ;  /* 0x00000000a00572ca */ /* 0x000fdc00000e0000 */
[----:B------:R-:W2:Y:S01]  /*0e50*/  LDCU UR5, c[0x0][UR5+0x2b0] ;  /* 0x00005600050577ac */ /* 0x000ea20008000800 */
[----:B------:R-:W-:-:S05]  /*0e60*/  CS2R.32 R160, SR_CgaSize ;  /* 0x0000000000a07805 */ /* 0x000fca0000008a00 */
[----:B------:R-:W-:-:S05]  /*0e70*/  IMAD R160, R160, -0xa0, RZ ;  /* 0xffffff60a0a07824 */ /* 0x000fca00078e02ff */
[----:B------:R-:W-:-:S14]  /*0e80*/  R2UR UR4, R160 ;  /* 0x00000000a00472ca */ /* 0x000fdc00000e0000 */
[----:B------:R-:W3:Y:S01]  /*0e90*/  LDCU UR4, c[0x0][UR4+0x2b4] ;  /* 0x00005680040477ac */ /* 0x000ee20008000800 */
[----:B------:R-:W4:Y:S01]  /*0ea0*/  S2UR UR8, SR_CTAID.Y ;  /* 0x00000000000879c3 */ /* 0x000f220000002600 */
[----:B------:R-:W-:-:S05]  /*0eb0*/  CS2R.32 R160, SR_CgaSize ;  /* 0x0000000000a07805 */ /* 0x000fca0000008a00 */
[----:B------:R-:W-:-:S05]  /*0ec0*/  IMAD R160, R160, -0xa0, RZ ;  /* 0xffffff60a0a07824 */ /* 0x000fca00078e02ff */
[----:B------:R-:W-:-:S14]  /*0ed0*/  R2UR UR9, R160 ;  /* 0x00000000a00972ca */ /* 0x000fdc00000e0000 */
[----:B------:R-:W3:Y:S01]  /*0ee0*/  LDCU UR9, c[0x0][UR9+0x2a0] ;  /* 0x00005400090977ac */ /* 0x000ee20008000800 */
[----:B------:R-:W3:Y:S01]  /*0ef0*/  LDCU UR21, c[0x0][0xb24] ;  /* 0x00016480ff1577ac */ /* 0x000ee20008000800 */
[----:B------:R-:W1:Y:S01]  /*0f00*/  S2UR UR36, SR_CTAID.Z ;  /* 0x00000000002479c3 */ /* 0x000e620000002700 */
[----:B------:R-:W-:-:S05]  /*0f10*/  CS2R.32 R160, SR_CgaSize ;  /* 0x0000000000a07805 */ /* 0x000fca0000008a00 */
[----:B------:R-:W-:-:S05]  /*0f20*/  IMAD R160, R160, -0xa0, RZ ;  /* 0xffffff60a0a07824 */ /* 0x000fca00078e02ff */
[----:B------:R-:W-:-:S14]  /*0f30*/  R2UR UR63, R160 ;  /* 0x00000000a03f72ca */ /* 0x000fdc00000e0000 */
[----:B------:R-:W3:Y:S01]  /*0f40*/  LDCU UR63, c[0x0][UR63+0x2a4] ;  /* 0x000054803f3f77ac */ /* 0x000ee20008000800 */
[----:B------:R-:W3:Y:S01]  /*0f50*/  LDCU UR42, c[0x0][0xb24] ;  /* 0x00016480ff2a77ac */ /* 0x000ee20008000800 */
[----:B-1----:R-:W-:Y:S01]  /*0f60*/  I2FP.F32.U32 R3, UR7 ;  /* 0x0000000700037c45 */ /* 0x002fe20008201000 */
[----:B------:R-:W1:Y:S04]  /*0f70*/  LDCU UR28, c[0x0][0xb30] ;  /* 0x00016600ff1c77ac */ /* 0x000e680008000800 */
[----:B--2---:R-:W-:Y:S01]  /*0f80*/  FMUL R3, R3, UR5 ;  /* 0x0000000503037c20 */ /* 0x004fe20008400000 */
[----:B------:R-:W-:Y:S01]  /*0f90*/  USHF.L.U32 UR26, UR45, 0xd, URZ ;  /* 0x0000000d2d1a7899 */ /* 0x000fe200080006ff */
[----:B----4-:R-:W-:Y:S01]  /*0fa0*/  I2FP.F32.U32 R2, UR8 ;  /* 0x0000000800027c45 */ /* 0x010fe20008201000 */
[----:B---3--:R-:W-:-:S03]  /*0fb0*/  UISETP.GE.AND UP2, UPT, UR21, 0x1, UPT ;  /* 0x000000011500788c */ /* 0x008fc6000bf46270 */
[----:B------:R-:W2:Y:S01]  /*0fc0*/  F2I.U32.TRUNC.NTZ R3, R3 ;  /* 0x0000000300037305 */ /* 0x000ea2000020f000 */
[----:B------:R-:W-:Y:S01]  /*0fd0*/  UMOV UR16, UR7 ;  /* 0x0000000700107c82 */ /* 0x000fe20008000000 */
[----:B------:R-:W-:Y:S01]  /*0fe0*/  FMUL R2, R2, UR4 ;  /* 0x0000000402027c20 */ /* 0x000fe20008400000 */
[----:B------:R-:W-:-:S05]  /*0ff0*/  UMOV UR20, UR8 ;  /* 0x0000000800147c82 */ /* 0x000fca0008000000 */
[----:B------:R-:W3:Y:S01]  /*1000*/  F2I.U32.TRUNC.NTZ R2, R2 ;  /* 0x0000000200027305 */ /* 0x000ee2000020f000 */
[----:B--2---:R-:W-:Y:S02]  /*1010*/  R2UR UR4, R3 ;  /* 0x00000000030472ca */ /* 0x004fe400000e0000 */
[----:B---3--:R-:W-:Y:S02]  /*1020*/  R2UR UR6, R2 ;  /* 0x00000000020672ca */ /* 0x008fe400000e0000 */
[----:B------:R-:W-:-:S09]  /*1030*/  PRMT R2, RZ, 0x7610, R2 ;  /* 0x00007610ff027816 */ /* 0x000fd20000000002 */
[----:B------:R-:W-:-:S04]  /*1040*/  UIADD3 UR5, UPT, UPT, -UR4, URZ, URZ ;  /* 0x000000ff04057290 */ /* 0x000fc8000fffe1ff */
[----:B------:R-:W-:Y:S02]  /*1050*/  UIMAD UR5, UR9, UR5, UR7 ;  /* 0x00000005090572a4 */ /* 0x000fe4000f8e0207 */
[----:B------:R-:W-:-:S04]  /*1060*/  UIADD3 UR4, UPT, UPT, -UR6, URZ, URZ ;  /* 0x000000ff06047290 */ /* 0x000fc8000fffe1ff */
[----:B------:R-:W-:Y:S01]  /*1070*/  IMAD.U32 R160, RZ, RZ, UR5 ;  /* 0x00000005ffa07e24 */ /* 0x000fe2000f8e00ff */
[----:B------:R-:W-:Y:S01]  /*1080*/  UIMAD UR63, UR63, UR4, UR8 ;  /* 0x000000043f3f72a4 */ /* 0x000fe2000f8e0208 */
[----:B-1----:R-:W-:Y:S11]  /*1090*/  BRA.U UP4, `(.L_x_17) ;  /* 0x0000000104287547 */ /* 0x002ff6000b800000 */
[----:B------:R-:W-:Y:S01]  /*10a0*/  R2UR UR4, R160 ;  /* 0x00000000a00472ca */ /* 0x000fe200000e0000 */
[----:B------:R-:W-:Y:S02]  /*10b0*/  UISETP.NE.AND UP0, UPT, UR63, URZ, UPT ;  /* 0x000000ff3f00728c */ /* 0x000fe4000bf05270 */
[----:B------:R-:W-:-:S10]  /*10c0*/  UISETP.NE.AND UP1, UPT, UR63, 0x1, UPT ;  /* 0x000000013f00788c */ /* 0x000fd4000bf25270 */
[----:B------:R-:W-:-:S04]  /*10d0*/  UISETP.EQ.OR UP0, UPT, UR4, URZ, !UP0 ;  /* 0x000000ff0400728c */ /* 0x000fc8000c702670 */
[----:B------:R-:W-:Y:S02]  /*10e0*/  USEL UR5, URZ, 0x1, !UP0 ;  /* 0x00000001ff057887 */ /* 0x000fe4000c000000 */
[----:B------:R-:W-:Y:S02]  /*10f0*/  UISETP.NE.AND UP0, UPT, UR4, URZ, UPT ;  /* 0x000000ff0400728c */ /* 0x000fe4000bf05270 */
[----:B------:R-:W-:-:S04]  /*1100*/  USEL UR4, URZ, 0x2, UP1 ;  /* 0x00000002ff047887 */ /* 0x000fc80008800000 */
[----:B------:R-:W-:-:S04]  /*1110*/  USEL UR4, UR4, 0x2, UP0 ;  /* 0x0000000204047887 */ /* 0x000fc80008000000 */
[----:B------:R-:W-:-:S06]  /*1120*/  UIADD3 UR4, UPT, UPT, UR5, UR4, URZ ;  /* 0x0000000405047290 */ /* 0x000fcc000fffe0ff */
[----:B------:R-:W-:Y:S02]  /*1130*/  MOV R2, UR4 ;  /* 0x0000000400027c02 */ /* 0x000fe40008000f00 */
.L_x_17:
[----:B------:R-:W-:Y:S05]  /*1140*/  BRA.U !UP2, `(.L_x_18) ;  /* 0x000000010ad47547 */ /* 0x000fea000b800000 */
[----:B------:R-:W1:Y:S01]  /*1150*/  LDCU.128 UR12, c[0x0][0xb10] ;  /* 0x00016200ff0c77ac */ /* 0x000e620008000c00 */
[----:B------:R-:W2:Y:S01]  /*1160*/  LDCU UR6, c[0x0][0x370] ;  /* 0x00006e00ff0677ac */ /* 0x000ea20008000800 */
[----:B------:R-:W3:Y:S01]  /*1170*/  LDCU UR5, c[0x0][0x374] ;  /* 0x00006e80ff0577ac */ /* 0x000ee20008000800 */
[----:B------:R-:W4:Y:S01]  /*1180*/  LDCU UR27, c[0x0][0xb0c] ;  /* 0x00016180ff1b77ac */ /* 0x000f220008000800 */
[----:B------:R-:W4:Y:S01]  /*1190*/  LDCU UR4, c[0x0][0xb20] ;  /* 0x00016400ff0477ac */ /* 0x000f220008000800 */
[----:B------:R-:W4:Y:S01]  /*11a0*/  LDCU.64 UR8, c[0x0][0xb28] ;  /* 0x00016500ff0877ac */ /* 0x000f220008000a00 */
[----:B-1----:R-:W-:Y:S02]  /*11b0*/  UISETP.NE.AND UP0, UPT, UR14, 0x1, UPT ;  /* 0x000000010e00788c */ /* 0x002fe4000bf05270 */
[----:B---3--:R-:W-:Y:S02]  /*11c0*/  UIMAD.WIDE.U32 UR10, UR5, UR15, URZ ;  /* 0x0000000f050a72a5 */ /* 0x008fe4000f8e00ff */
[----:B--2---:R-:W-:-:S02]  /*11d0*/  UIMAD.WIDE.U32 UR22, UR6, UR12, URZ ;  /* 0x0000000c061672a5 */ /* 0x004fc4000f8e00ff */
[----:B----4-:R-:W-:Y:S02]  /*11e0*/  UISETP.NE.AND UP1, UPT, UR27, 0x1, UPT ;  /* 0x000000011b00788c */ /* 0x010fe4000bf25270 */
[----:B------:R-:W-:Y:S01]  /*11f0*/  UISETP.NE.AND UP2, UPT, UR21, 0x1, UPT ;  /* 0x000000011500788c */ /* 0x000fe2000bf45270 */
[----:B------:R-:W-:Y:S02]  /*1200*/  UMOV UR10, UR11 ;  /* 0x0000000b000a7c82 */ /* 0x000fe40008000000 */
[----:B------:R-:W-:Y:S01]  /*1210*/  UMOV UR22, UR23 ;  /* 0x0000001700167c82 */ /* 0x000fe20008000000 */
[----:B------:R-:W-:Y:S02]  /*1220*/  @UP0 USHF.R.U32.HI UR5, URZ, UR4, UR10 ;  /* 0x00000004ff050299 */ /* 0x000fe4000801160a */
[----:B------:R-:W-:Y:S02]  /*1230*/  UIMAD.WIDE.U32 UR24, UR20, UR15, URZ ;  /* 0x0000000f141872a5 */ /* 0x000fe4000f8e00ff */
[----:B------:R-:W-:-:S02]  /*1240*/  UIMAD.WIDE.U32 UR10, UR5, UR8, URZ ;  /* 0x00000008050a72a5 */ /* 0x000fc4000f8e00ff */
[----:B------:R-:W-:Y:S02]  /*1250*/  @UP1 USHF.R.U32.HI UR6, URZ, UR13, UR22 ;  /* 0x0000000dff061299 */ /* 0x000fe40008011616 */
[----:B------:R-:W-:Y:S02]  /*1260*/  UIMAD.WIDE.U32 UR18, UR16, UR12, URZ ;  /* 0x0000000c101272a5 */ /* 0x000fe4000f8e00ff */
[----:B------:R-:W-:Y:S01]  /*1270*/  UIMAD.WIDE.U32 UR22, UR6, UR8, URZ ;  /* 0x00000008061672a5 */ /* 0x000fe2000f8e00ff */
[----:B------:R-:W-:Y:S01]  /*1280*/  UMOV UR24, UR25 ;  /* 0x0000001900187c82 */ /* 0x000fe20008000000 */
[----:B------:R-:W-:Y:S01]  /*1290*/  UMOV UR10, UR11 ;  /* 0x0000000b000a7c82 */ /* 0x000fe20008000000 */
[----:B------:R-:W-:Y:S02]  /*12a0*/  USHF.R.U32.HI UR24, URZ, UR4, UR24 ;  /* 0x00000004ff187299 */ /* 0x000fe40008011618 */
[----:B------:R-:W-:Y:S02]  /*12b0*/  @UP2 USHF.R.U32.HI UR5, URZ, UR9, UR10 ;  /* 0x00000009ff052299 */ /* 0x000fe4000801160a */
[----:B------:R-:W-:Y:S01]  /*12c0*/  UMOV UR7, UR23 ;  /* 0x0000001700077c82 */ /* 0x000fe20008000000 */
[----:B------:R-:W-:Y:S01]  /*12d0*/  UMOV UR18, UR19 ;  /* 0x0000001300127c82 */ /* 0x000fe20008000000 */
[----:B------:R-:W-:-:S02]  /*12e0*/  @UP2 USHF.R.U32.HI UR6, URZ, UR9, UR7 ;  /* 0x00000009ff062299 */ /* 0x000fc40008011607 */
[----:B------:R-:W-:Y:S02]  /*12f0*/  USHF.R.U32.HI UR13, URZ, UR13, UR18 ;  /* 0x0000000dff0d7299 */ /* 0x000fe40008011612 */
[----:B------:R-:W-:Y:S02]  /*1300*/  USEL UR4, UR20, UR24, !UP0 ;  /* 0x0000001814047287 */ /* 0x000fe4000c000000 */
[----:B------:R-:W-:Y:S02]  /*1310*/  UIMAD UR7, UR5, UR21, URZ ;  /* 0x00000015050772a4 */ /* 0x000fe4000f8e02ff */
[----:B------:R-:W-:Y:S02]  /*1320*/  USEL UR5, UR16, UR13, !UP1 ;  /* 0x0000000d10057287 */ /* 0x000fe4000c800000 */
[----:B------:R-:W-:Y:S02]  /*1330*/  UIMAD UR12, UR6, UR21, URZ ;  /* 0x00000015060c72a4 */ /* 0x000fe4000f8e02ff */
[----:B------:R-:W-:-:S02]  /*1340*/  UISETP.GE.AND UP0, UPT, UR4, UR7, UPT ;  /* 0x000000070400728c */ /* 0x000fc4000bf06270 */
[----:B------:R-:W-:Y:S02]  /*1350*/  UIMAD.WIDE.U32 UR10, UR4, UR8, URZ ;  /* 0x00000008040a72a5 */ /* 0x000fe4000f8e00ff */
[----:B------:R-:W-:Y:S02]  /*1360*/  UISETP.GE.OR UP0, UPT, UR5, UR12, UP0 ;  /* 0x0000000c0500728c */ /* 0x000fe40008706670 */
[----:B------:R-:W-:Y:S02]  /*1370*/  UIMAD.WIDE.U32 UR12, UR5, UR8, URZ ;  /* 0x00000008050c72a5 */ /* 0x000fe4000f8e00ff */
[----:B------:R-:W-:Y:S01]  /*1380*/  UIADD3 UR10, UPT, UPT, -UR4, URZ, URZ ;  /* 0x000000ff040a7290 */ /* 0x000fe2000fffe1ff */
[----:B------:R-:W-:Y:S01]  /*1390*/  UMOV UR8, UR11 ;  /* 0x0000000b00087c82 */ /* 0x000fe20008000000 */
[----:B------:R-:W-:Y:S02]  /*13a0*/  UIADD3 UR11, UPT, UPT, -UR5, URZ, URZ ;  /* 0x000000ff050b7290 */ /* 0x000fe4000fffe1ff */
[----:B------:R-:W-:-:S03]  /*13b0*/  USHF.R.U32.HI UR8, URZ, UR9, UR8 ;  /* 0x00000009ff087299 */ /* 0x000fc60008011608 */
[----:B------:R-:W-:Y:S01]  /*13c0*/  @!UP0 UMOV UR7, UR13 ;  /* 0x0000000d00078c82 */ /* 0x000fe20008000000 */
[----:B------:R-:W-:Y:S02]  /*13d0*/  UIMAD UR20, UR14, UR10, UR20 ;  /* 0x0000000a0e1472a4 */ /* 0x000fe4000f8e0214 */
[----:B------:R-:W-:Y:S02]  /*13e0*/  USEL UR8, UR4, UR8, !UP2 ;  /* 0x0000000804087287 */ /* 0x000fe4000d000000 */
[----:B------:R-:W-:Y:S02]  /*13f0*/  @!UP0 USHF.R.U32.HI UR7, URZ, UR9, UR7 ;  /* 0x00000009ff078299 */ /* 0x000fe40008011607 */
[----:B------:R-:W-:Y:S02]  /*1400*/  UIADD3 UR9, UPT, UPT, -UR8, URZ, URZ ;  /* 0x000000ff08097290 */ /* 0x000fe4000fffe1ff */
[----:B------:R-:W-:Y:S02]  /*1410*/  @!UP0 USEL UR7, UR5, UR7, !UP2 ;  /* 0x0000000705078287 */ /* 0x000fe4000d000000 */
[----:B------:R-:W-:-:S02]  /*1420*/  UIMAD UR9, UR21, UR9, UR4 ;  /* 0x00000009150972a4 */ /* 0x000fc4000f8e0204 */
[----:B------:R-:W-:Y:S02]  /*1430*/  @!UP0 UIADD3 UR8, UPT, UPT, UR8, -UR7, URZ ;  /* 0x8000000708088290 */ /* 0x000fe4000fffe0ff */
[----:B------:R-:W-:Y:S02]  /*1440*/  @!UP0 UIMAD UR6, UR9, UR6, UR7 ;  /* 0x00000006090682a4 */ /* 0x000fe4000f8e0207 */
[----:B------:R-:W-:Y:S02]  /*1450*/  @!UP0 UIMAD UR4, UR8, UR21, UR5 ;  /* 0x00000015080482a4 */ /* 0x000fe4000f8e0205 */
[----:B------:R-:W-:Y:S02]  /*1460*/  UIMAD UR16, UR27, UR11, UR16 ;  /* 0x0000000b1b1072a4 */ /* 0x000fe4000f8e0210 */
[----:B------:R-:W-:Y:S01]  /*1470*/  UIMAD UR20, UR4, UR14, UR20 ;  /* 0x0000000e041472a4 */ /* 0x000fe2000f8e0214 */
[----:B------:R-:W-:Y:S02]  /*1480*/  @!UP0 UMOV UR5, UR6 ;  /* 0x0000000600058c82 */ /* 0x000fe40008000000 */
[----:B------:R-:W-:-:S12]  /*1490*/  UIMAD UR16, UR5, UR27, UR16 ;  /* 0x0000001b051072a4 */ /* 0x000fd8000f8e0210 */
.L_x_18:
[----:B------:R-:W-:Y:S02]  /*14a0*/  UISETP.NE.AND UP1, UPT, UR28, 0x1, UPT ;  /* 0x000000011c00788c */ /* 0x000fe4000bf25270 */
[----:B------:R-:W-:Y:S02]  /*14b0*/  UISETP.NE.AND UP0, UPT, UR17, 0x2, UPT ;  /* 0x000000021100788c */ /* 0x000fe4000bf05270 */
[----:B------:R-:W-:-:S05]  /*14c0*/  ULOP3.LUT UR21, UR26, 0x2000, URZ, 0xc0, !UPT ;  /* 0x000020001a157892 */ /* 0x000fca000f8ec0ff */
[----:B------:R-:W-:Y:S07]  /*14d0*/  BRA.U UP1, `(.L_x_19) ;  /* 0x0000000101447547 */ /* 0x000fee000b800000 */
[----:B------:R-:W1:Y:S01]  /*14e0*/  LDCU.128 UR8, c[0x0][0xb10] ;  /* 0x00016200ff0877ac */ /* 0x000e620008000c00 */
[----:B------:R-:W2:Y:S01]  /*14f0*/  LDCU UR12, c[0x0][0xb0c] ;  /* 0x00016180ff0c77ac */ /* 0x000ea20008000800 */
[----:B------:R-:W3:Y:S01]  /*1500*/  LDCU UR13, c[0x0][0xb20] ;  /* 0x00016400ff0d77ac */ /* 0x000ee20008000800 */
[----:B-1----:R-:W-:Y:S02]  /*1510*/  UIMAD.WIDE.U32 UR6, UR16, UR8, URZ ;  /* 0x00000008100672a5 */ /* 0x002fe4000f8e00ff */
[----:B------:R-:W-:Y:S02]  /*1520*/  UIMAD.WIDE.U32 UR4, UR20, UR11, URZ ;  /* 0x0000000b140472a5 */ /* 0x000fe4000f8e00ff */
[----:B--2---:R-:W-:Y:S02]  /*1530*/  UISETP.NE.AND UP2, UPT, UR12, 0x1, UPT ;  /* 0x000000010c00788c */ /* 0x004fe4000bf45270 */
[----:B------:R-:W-:Y:S01]  /*1540*/  UISETP.NE.AND UP1, UPT, UR10, 0x1, UPT ;  /* 0x000000010a00788c */ /* 0x000fe2000bf25270 */
[----:B------:R-:W-:-:S02]  /*1550*/  UMOV UR6, UR7 ;  /* 0x0000000700067c82 */ /* 0x000fc40008000000 */
[----:B------:R-:W-:Y:S01]  /*1560*/  UMOV UR4, UR5 ;  /* 0x0000000500047c82 */ /* 0x000fe20008000000 */
[----:B------:R-:W-:Y:S02]  /*1570*/  USHF.R.U32.HI UR6, URZ, UR9, UR6 ;  /* 0x00000009ff067299 */ /* 0x000fe40008011606 */
[----:B---3--:R-:W-:Y:S02]  /*1580*/  USHF.R.U32.HI UR4, URZ, UR13, UR4 ;  /* 0x0000000dff047299 */ /* 0x008fe40008011604 */
[----:B------:R-:W-:Y:S02]  /*1590*/  USEL UR5, UR16, UR6, !UP2 ;  /* 0x0000000610057287 */ /* 0x000fe4000d000000 */
[----:B------:R-:W-:-:S04]  /*15a0*/  USEL UR4, UR20, UR4, !UP1 ;  /* 0x0000000414047287 */ /* 0x000fc8000c800000 */
[----:B------:R-:W-:Y:S02]  /*15b0*/  UIADD3 UR6, UPT, UPT, UR5, -UR4, URZ ;  /* 0x8000000405067290 */ /* 0x000fe4000fffe0ff */
[----:B------:R-:W-:Y:S02]  /*15c0*/  UIADD3 UR4, UPT, UPT, -UR5, UR4, URZ ;  /* 0x0000000405047290 */ /* 0x000fe4000fffe1ff */
[----:B------:R-:W-:Y:S02]  /*15d0*/  UIMAD UR20, UR6, UR10, UR20 ;  /* 0x0000000a061472a4 */ /* 0x000fe4000f8e0214 */
[----:B------:R-:W-:-:S12]  /*15e0*/  UIMAD UR16, UR4, UR12, UR16 ;  /* 0x0000000c041072a4 */ /* 0x000fd8000f8e0210 */
.L_x_19:
[----:B------:R-:W-:Y:S05]  /*15f0*/  BRA.U !UP5, `(.L_x_20) ;  /* 0x000000010d0c7547 */ /* 0x000fea000b800000 */
[----:B------:R-:W-:Y:S01]  /*1600*/  UCGABAR_WAIT ;  /* 0x0000000000007dc7 */ /* 0x000fe20008000000 */
[----:B------:R-:W-:Y:S01]  /*1610*/  CCTL.IVALL ;  /* 0x00000000ff00798f */ /* 0x000fe20002000000 */
[----:B------:R-:W-:Y:S05]  /*1620*/  BRA `(.L_x_21) ;  /* 0x0000000000047947 */ /* 0x000fea0003800000 */
.L_x_20:
[----:B------:R-:W-:Y:S06]  /*1630*/  BAR.SYNC.DEFER_BLOCKING 0x0 ;  /* 0x0000000000007b1d */ /* 0x000fec0000010000 */
.L_x_21:
[----:B------:R-:W-:Y:S05]  /*1640*/  BRA.U UP0, `(.L_x_22) ;  /* 0x0000001500087547 */ /* 0x000fea000b800000 */
[----:B------:R-:W1:Y:S01]  /*1650*/  LDCU UR6, c[0x0][0x38c] ;  /* 0x00007180ff0677ac */ /* 0x000e620008000800 */
[----:B------:R-:W-:Y:S01]  /*1660*/  PLOP3.LUT P1, PT, PT, PT, UP3, 0x80, 0x8 ;  /* 0x000000000008781c */ /* 0x000fe20003f2f038 */
[----:B------:R-:W-:Y:S01]  /*1670*/  IMAD.MOV.U32 R12, RZ, RZ, 0x1 ;  /* 0x00000001ff0c7424 */ /* 0x000fe200078e00ff */
[----:B------:R-:W-:Y:S01]  /*1680*/  ISETP.EQ.OR P2, PT, R0, RZ, P3 ;  /* 0x000000ff0000720c */ /* 0x000fe20001f42670 */
[----:B------:R-:W-:Y:S01]  /*1690*/  UISETP.NE.AND UP1, UPT, UR17, URZ, UPT ;  /* 0x000000ff1100728c */ /* 0x000fe2000bf25270 */
[----:B------:R-:W-:Y:S02]  /*16a0*/  PLOP3.LUT P1, PT, P1, PT, PT, 0x8, 0x80 ;  /* 0x000000000080781c */ /* 0x000fe40000f2e170 */
[----:B------:R-:W-:Y:S01]  /*16b0*/  CS2R R10, SRZ ;  /* 0x00000000000a7805 */ /* 0x000fe2000001ff00 */
[----:B------:R-:W-:Y:S01]  /*16c0*/  IMAD.MOV.U32 R9, RZ, RZ, RZ ;  /* 0x000000ffff097224 */ /* 0x000fe200078e00ff */
[----:B------:R-:W2:Y:S01]  /*16d0*/  LDCU UR39, c[0x0][0x370] ;  /* 0x00006e00ff2777ac */ /* 0x000ea20008000800 */
[----:B------:R-:W-:Y:S01]  /*16e0*/  IMAD.MOV.U32 R8, RZ, RZ, 0x1 ;  /* 0x00000001ff087424 */ /* 0x000fe200078e00ff */
[----:B------:R-:W3:Y:S01]  /*16f0*/  LDCU.64 UR28, c[0x0][0x348] ;  /* 0x00006900ff1c77ac */ /* 0x000ee20008000a00 */
[----:B------:R-:W-:-:S02]  /*1700*/  USHF.R.U32.HI UR44, URZ, 0x7, UR21 ;  /* 0x00000007ff2c7899 */ /* 0x000fc40008011615 */
[----:B-1----:R-:W-:Y:S02]  /*1710*/  UIADD3 UR5, UPT, UPT, UR6, 0x7f, URZ ;  /* 0x0000007f06057890 */ /* 0x002fe4000fffe0ff */
[----:B------:R-:W-:Y:S02]  /*1720*/  UIADD3 UR46, UPT, UPT, UR6, 0xfe, URZ ;  /* 0x000000fe062e7890 */ /* 0x000fe4000fffe0ff */
[----:B------:R-:W-:Y:S01]  /*1730*/  USHF.R.S32.HI UR4, URZ, 0x1f, UR5 ;  /* 0x0000001fff047899 */ /* 0x000fe20008011405 */
[----:B------:R-:W1:Y:S03]  /*1740*/  LDCU UR38, c[0x0][0x374] ;  /* 0x00006e80ff2677ac */ /* 0x000e660008000800 */
[----:B------:R-:W-:Y:S02]  /*1750*/  ULEA.HI UR4, UR4, UR5, URZ, 0x7 ;  /* 0x0000000504047291 */ /* 0x000fe4000f8f38ff */
[----:B------:R-:W-:-:S02]  /*1760*/  USEL UR25, UR37, 0x2, UP1 ;  /* 0x0000000225197887 */ /* 0x000fc40008800000 */
[----:B------:R-:W-:Y:S02]  /*1770*/  USHF.R.S32.HI UR41, URZ, 0x7, UR4 ;  /* 0x00000007ff297899 */ /* 0x000fe40008011404 */
[----:B------:R-:W-:Y:S02]  /*1780*/  UIADD3 UR4, UPT, UPT, UR6, -0x1, URZ ;  /* 0xffffffff06047890 */ /* 0x000fe4000fffe0ff */
[----:B------:R-:W-:Y:S02]  /*1790*/  UISETP.LT.U32.AND UP0, UPT, UR41, 0x6, UPT ;  /* 0x000000062900788c */ /* 0x000fe4000bf01070 */
[----:B------:R-:W-:Y:S02]  /*17a0*/  UISETP.GE.U32.AND UP2, UPT, UR4, -0xff, UPT ;  /* 0xffffff010400788c */ /* 0x000fe4000bf46070 */
[----:B------:R-:W-:Y:S01]  /*17b0*/  USEL UR40, UR41, 0x6, UP0 ;  /* 0x0000000629287887 */ /* 0x000fe20008000000 */
[----:B------:R-:W-:-:S03]  /*17c0*/  UMOV UR5, URZ ;  /* 0x000000ff00057c82 */ /* 0x000fc60008000000 */
[----:B------:R-:W-:Y:S02]  /*17d0*/  UIADD3 UR24, UPT, UPT, UR40, -0x1, URZ ;  /* 0xffffffff28187890 */ /* 0x000fe4000fffe0ff */
[----:B------:R-:W-:-:S03]  /*17e0*/  UIADD3 UR43, UPT, UPT, UR41, -UR40, URZ ;  /* 0x80000028292b7290 */ /* 0x000fc6000fffe0ff */
[----:B------:R-:W-:-:S04]  /*17f0*/  @UP2 UIADD3 UR24, UPT, UPT, UR40, URZ, URZ ;  /* 0x000000ff28182290 */ /* 0x000fc8000fffe0ff */
[----:B-123--:R-:W-:-:S12]  /*1800*/  UIADD3 UR24, UPT, UPT, UR24, 0x1, URZ ;  /* 0x0000000118187890 */ /* 0x00efd8000fffe0ff */
.L_x_42:
[----:B------:R-:W-:Y:S01]  /*1810*/  UISETP.NE.AND UP0, UPT, UR45, URZ, UPT ;  /* 0x000000ff2d00728c */ /* 0x000fe2000bf05270 */
[----:B-1----:R-:W1:Y:S08]  /*1820*/  S2UR UR45, SR_CgaCtaId ;  /* 0x00000000002d79c3 */ /* 0x002e700000008800 */
[----:B------:R-:W-:Y:S05]  /*1830*/  BRA.U UP0, `(.L_x_23) ;  /* 0x0000000100347547 */ /* 0x000fea000b800000 */
[----:B------:R-:W2:Y:S01]  /*1840*/  S2R R0, SR_CgaCtaId ;  /* 0x0000000000007919 */ /* 0x000ea20000008800 */
[----:B------:R-:W-:Y:S02]  /*1850*/  MOV R3, 0x400 ;  /* 0x0000040000037802 */ /* 0x000fe40000000f00 */
[----:B------:R-:W-:Y:S02]  /*1860*/  SHF.L.U32 R2, R8, 0x1f, RZ ;  /* 0x0000001f08027819 */ /* 0x000fe400000006ff */
[----:B--2---:R-:W-:-:S05]  /*1870*/  LEA R0, R0, R3, 0x18 ;  /* 0x0000000300007211 */ /* 0x004fca00078ec0ff */
[----:B------:R-:W-:-:S04]  /*1880*/  IMAD R3, R9, 0x8, R0 ;  /* 0x0000000809037824 */ /* 0x000fc800078e0200 */
[----:B------:R-:W2:Y:S02]  /*1890*/  SYNCS.PHASECHK.TRANS64.TRYWAIT P0, [R3+URZ+0x100], R2 ;  /* 0x00010002030075a7 */ /* 0x000ea400080011ff */
[----:B--2---:R-:W-:Y:S05]  /*18a0*/  @!P0 BRA `(.L_x_24) ;  /* 0x0000007000588947 */ /* 0x004fea0003800000 */
.L_x_115:
[----:B------:R-:W-:Y:S01]  /*18b0*/  VIADD R9, R9, 0x1 ;  /* 0x0000000109097836 */ /* 0x000fe20000000000 */
[----:B------:R2:W-:Y:S04]  /*18c0*/  SYNCS.ARRIVE.TRANS64.A1T0 RZ, [R3+URZ+0xf0], RZ ;  /* 0x0000f0ff03ff79a7 */ /* 0x0005e800081000ff */
[----:B------:R-:W-:-:S04]  /*18d0*/  ISETP.NE.AND P0, PT, R9, 0x2, PT ;  /* 0x000000020900780c */ /* 0x000fc80003f05270 */
[----:B------:R-:W-:Y:S02]  /*18e0*/  SEL R9, R9, RZ, P0 ;  /* 0x000000ff09097207 */ /* 0x000fe40000000000 */
[----:B--2---:R-:W-:-:S04]  /*18f0*/  SEL R3, RZ, 0x1, P0 ;  /* 0x00000001ff037807 */ /* 0x004fc80000000000 */
[----:B------:R-:W-:-:S07]  /*1900*/  LOP3.LUT R8, R8, R3, RZ, 0x3c, !PT ;  /* 0x0000000308087212 */ /* 0x000fce00078e3cff */
.L_x_23:
[----:B------:R-:W-:Y:S01]  /*1910*/  UMOV UR6, 0x400 ;  /* 0x0000040000067882 */ /* 0x000fe20000000000 */
[----:B------:R-:W-:Y:S01]  /*1920*/  SHF.L.U32 R0, R12, 0x1f, RZ ;  /* 0x0000001f0c007819 */ /* 0x000fe200000006ff */
[----:B-1----:R-:W-:Y:S02]  /*1930*/  ULEA UR6, UR45, UR6, 0x18 ;  /* 0x000000062d067291 */ /* 0x002fe4000f8ec0ff */
[----:B------:R-:W-:Y:S02]  /*1940*/  UISETP.GE.U32.AND UP0, UPT, UR46, 0xff, UPT ;  /* 0x000000ff2e00788c */ /* 0x000fe4000bf06070 */
[----:B------:R-:W-:Y:S02]  /*1950*/  ULEA UR4, UR5, UR6, 0x3 ;  /* 0x0000000605047291 */ /* 0x000fe4000f8e18ff */
[----:B------:R-:W-:Y:S02]  /*1960*/  USHF.L.U32 UR11, UR20, 0x7, URZ ;  /* 0x00000007140b7899 */ /* 0x000fe400080006ff */
[----:B------:R-:W-:Y:S01]  /*1970*/  ULEA UR35, UR16, UR44, 0x7 ;  /* 0x0000002c10237291 */ /* 0x000fe2000f8e38ff */
[----:B------:R-:W-:-:S04]  /*1980*/  UMOV UR13, URZ ;  /* 0x000000ff000d7c82 */ /* 0x000fc80008000000 */
[----:B------:R1:W2:Y:S01]  /*1990*/  SYNCS.PHASECHK.TRANS64.TRYWAIT P0, [UR4+0x30], R0 ;  /* 0x00003000ff0075a7 */ /* 0x0002a20008001104 */
[----:B------:R-:W-:Y:S06]  /*19a0*/  BRA.U !UP0, `(.L_x_25) ;  /* 0x0000000108bc7547 */ /* 0x000fec000b800000 */
[----:B------:R-:W-:Y:S01]  /*19b0*/  UMOV UR7, URZ ;  /* 0x000000ff00077c82 */ /* 0x000fe20008000000 */
[----:B------:R-:W-:-:S05]  /*19c0*/  UMOV UR4, UR5 ;  /* 0x0000000500047c82 */ /* 0x000fca0008000000 */
.L_x_31:
[----:B------:R-:W-:Y:S01]  /*19d0*/  ULEA UR33, UR4, UR6, 0x3 ;  /* 0x0000000604217291 */ /* 0x000fe2000f8e18ff */
[----:B--2---:R-:W-:Y:S01]  /*19e0*/  @!P3 MOV R2, 0x8000 ;  /* 0x000080000002b802 */ /* 0x004fe20000000f00 */
[----:B--2-4-:R-:W-:Y:S10]  /*19f0*/  @P0 BRA `(.L_x_26) ;  /* 0x00000000000c0947 */ /* 0x014ff40003800000 */
[----:B------:R-:W-:-:S04]  /*1a00*/  SHF.L.U32 R3, R12, 0x1f, RZ ;  /* 0x0000001f0c037819 */ /* 0x000fc800000006ff */
[----:B------:R-:W2:Y:S02]  /*1a10*/  SYNCS.PHASECHK.TRANS64.TRYWAIT P0, [UR33+0x30], R3 ;  /* 0x00003003ff0075a7 */ /* 0x000ea40008001121 */
[----:B--2---:R-:W-:Y:S05]  /*1a20*/  @!P0 BRA `(.L_x_27) ;  /* 0x00000070000c8947 */ /* 0x004fea0003800000 */
.L_x_26:
[----:B------:R2:W-:Y:S01]  /*1a30*/  @!P3 SYNCS.ARRIVE.TRANS64 RZ, [UR33], R2 ;  /* 0x00000002ffffb9a7 */ /* 0x0005e20008000021 */
[----:B------:R-:W-:-:S04]  /*1a40*/  ULOP3.LUT UR5, UR25, 0x2, URZ, 0xfc, !UPT ;  /* 0x0000000219057892 */ /* 0x000fc8000f8efcff */
[----:B------:R-:W-:-:S09]  /*1a50*/  UISETP.NE.AND UP0, UPT, UR5, 0x2, UPT ;  /* 0x000000020500788c */ /* 0x000fd2000bf05270 */
[----:B------:R-:W-:Y:S05]  /*1a60*/  BRA.U UP0, `(.L_x_28) ;  /* 0x0000000100047547 */ /* 0x000fea000b800000 */
[----:B------:R-:W-:Y:S05]  /*1a70*/  BPT.TRAP 0x1 ;  /* 0x000000040000795c */ /* 0x000fea0000300000 */
.L_x_28:
[----:B------:R-:W-:Y:S04]  /*1a80*/  BSSY.RECONVERGENT B0, `(.L_x_29) ;  /* 0x0000003000007945 */ /* 0x000fe80003800200 */
[----:B------:R-:W-:Y:S05]  /*1a90*/  @P2 BRA `(.L_x_30) ;  /* 0x0000000000042947 */ /* 0x000fea0003800000 */
[----:B------:R-:W-:Y:S05]  /*1aa0*/  BPT.TRAP 0x1 ;  /* 0x000000040000795c */ /* 0x000fea0000300000 */
.L_x_30:
[----:B------:R-:W-:Y:S05]  /*1ab0*/  BSYNC.RECONVERGENT B0 ;  /* 0x0000000000007941 */ /* 0x000fea0003800200 */
.L_x_29:
[----:B------:R-:W-:Y:S02]  /*1ac0*/  UIADD3 UR5, UPT, UPT, UR4, 0x1, URZ ;  /* 0x0000000104057890 */ /* 0x000fe4000fffe0ff */
[----:B------:R-:W-:Y:S02]  /*1ad0*/  UIADD3 UR16, UP1, UPT, UR28, 0x80, URZ ;  /* 0x000000801c107890 */ /* 0x000fe4000ff3e0ff */
[----:B------:R-:W-:Y:S02]  /*1ae0*/  UISETP.NE.AND UP0, UPT, UR5, 0x6, UPT ;  /* 0x000000060500788c */ /* 0x000fe4000bf05270 */
[----:B------:R-:W-:Y:S02]  /*1af0*/  USHF.L.U32 UR34, UR7, 0x7, URZ ;  /* 0x0000000707227899 */ /* 0x000fe400080006ff */
[----:B------:R-:W-:Y:S02]  /*1b00*/  USEL UR9, URZ, 0x1, UP0 ;  /* 0x00000001ff097887 */ /* 0x000fe40008000000 */
[----:B------:R-:W-:-:S02]  /*1b10*/  USEL UR5, UR5, URZ, UP0 ;  /* 0x000000ff05057287 */ /* 0x000fc40008000000 */
[----:B------:R-:W-:Y:S02]  /*1b20*/  UIADD3 UR14, UP0, UPT, UR28, 0x180, URZ ;  /* 0x000001801c0e7890 */ /* 0x000fe4000ff1e0ff */
[----:B------:R-:W-:Y:S01]  /*1b30*/  ULEA UR8, UR5, UR6, 0x3 ;  /* 0x0000000605087291 */ /* 0x000fe2000f8e18ff */
[----:B------:R-:W-:Y:S01]  /*1b40*/  LOP3.LUT R12, R12, UR9, RZ, 0x3c, !PT ;  /* 0x000000090c0c7c12 */ /* 0x000fe2000f8e3cff */
[----:B------:R-:W-:Y:S02]  /*1b50*/  UIADD3.X UR17, UPT, UPT, URZ, UR29, URZ, UP1, !UPT ;  /* 0x0000001dff117290 */ /* 0x000fe40008ffe4ff */
[----:B------:R-:W-:Y:S01]  /*1b60*/  UIADD3.X UR15, UPT, UPT, URZ, UR29, URZ, UP0, !UPT ;  /* 0x0000001dff0f7290 */ /* 0x000fe200087fe4ff */
[----:B-1----:R-:W-:Y:S01]  /*1b70*/  SHF.L.U32 R0, R12, 0x1f, RZ ;  /* 0x0000001f0c007819 */ /* 0x002fe200000006ff */
[----:B------:R-:W-:Y:S01]  /*1b80*/  UMOV UR18, 0x0 ;  /* 0x0000000000127882 */ /* 0x000fe20000000000 */
[----:B------:R-:W-:Y:S01]  /*1b90*/  UMOV UR19, 0x10000000 ;  /* 0x1000000000137882 */ /* 0x000fe20000000000 */
[----:B------:R-:W-:Y:S01]  /*1ba0*/  UMOV UR12, UR36 ;  /* 0x00000024000c7c82 */ /* 0x000fe20008000000 */
[----:B------:R3:W4:Y:S01]  /*1bb0*/  SYNCS.PHASECHK.TRANS64.TRYWAIT P0, [UR8+0x30], R0 ;  /* 0x00003000ff0075a7 */ /* 0x0007220008001108 */
[----:B------:R-:W-:Y:S01]  /*1bc0*/  USHF.L.U32 UR8, UR4, 0xe, URZ ;  /* 0x0000000e04087899 */ /* 0x000fe200080006ff */
[----:B------:R-:W-:-:S02]  /*1bd0*/  UMOV UR9, UR33 ;  /* 0x0000002100097c82 */ /* 0x000fc40008000000 */
[----:B------:R-:W-:Y:S01]  /*1be0*/  UMOV UR4, 0x30000 ;  /* 0x0003000000047882 */ /* 0x000fe20000000000 */
[----:B------:R-:W-:Y:S02]  /*1bf0*/  ULOP3.LUT UR32, UR8, UR21, URZ, 0xfc, !UPT ;  /* 0x0000001508207292 */ /* 0x000fe4000f8efcff */
[----:B------:R-:W-:Y:S02]  /*1c00*/  UIADD3 UR8, UPT, UPT, UR6, 0x20400, UR8 ;  /* 0x0002040006087890 */ /* 0x000fe4000fffe008 */
[----:B------:R-:W-:Y:S01]  /*1c10*/  UIADD3 UR32, UPT, UPT, UR6, 0x8400, UR32 ;  /* 0x0000840006207890 */ /* 0x000fe2000fffe020 */
[----:B------:R-:W-:Y:S01]  /*1c20*/  UMOV UR10, UR34 ;  /* 0x00000022000a7c82 */ /* 0x000fe20008000000 */
[----:B------:R-:W-:Y:S01]  /*1c30*/  UIADD3 UR7, UPT, UPT, UR7, 0x1, URZ ;  /* 0x0000000107077890 */ /* 0x000fe2000fffe0ff */
[----:B------:R-:W-:-:S03]  /*1c40*/  UMOV UR13, UR24 ;  /* 0x00000018000d7c82 */ /* 0x000fc60008000000 */
[----:B------:R-:W-:-:S03]  /*1c50*/  UISETP.NE.AND UP0, UPT, UR7, UR24, UPT ;  /* 0x000000180700728c */ /* 0x000fc6000bf05270 */
[----:B------:R1:W-:Y:S01]  /*1c60*/  UTMALDG.3D.MULTICAST [UR32], [UR16], UR4, desc[UR18] ;  /* 0x00001220100073b4 */ /* 0x0003e20008011804 */
[----:B------:R3:W-:Y:S01]  /*1c70*/  UTMALDG.3D [UR8], [UR14], desc[UR18] ;  /* 0x000012080e0075b4 */ /* 0x0007e20008011000 */
[----:B-1----:R-:W-:-:S04]  /*1c80*/  UMOV UR4, UR5 ;  /* 0x0000000500047c82 */ /* 0x002fc80008000000 */
[----:B---3--:R-:W-:Y:S05]  /*1c90*/  BRA.U UP0, `(.L_x_31) ;  /* 0xfffffffd004c7547 */ /* 0x008fea000b83ffff */
.L_x_25:
[----:B------:R-:W-:Y:S01]  /*1ca0*/  ULEA UR4, UR5, UR6, 0x3 ;  /* 0x0000000605047291 */ /* 0x000fe2000f8e18ff */
[----:B-1----:R-:W-:Y:S01]  /*1cb0*/  SHF.L.U32 R0, R12, 0x1f, RZ ;  /* 0x0000001f0c007819 */ /* 0x002fe200000006ff */
[----:B------:R-:W-:Y:S01]  /*1cc0*/  @!P1 SYNCS.ARRIVE.TRANS64.A1T0 RZ, [UR6+0x88], RZ ;  /* 0x000088ffffff99a7 */ /* 0x000fe20008100006 */
[----:B------:R-:W-:-:S06]  /*1cd0*/  UISETP.GT.AND UP0, UPT, UR41, UR40, UPT ;  /* 0x000000282900728c */ /* 0x000fcc000bf04270 */
[----:B--2-4-:R1:W2:Y:S03]  /*1ce0*/  SYNCS.PHASECHK.TRANS64.TRYWAIT P0, [UR4+0x30], R0 ;  /* 0x00003000ff0075a7 */ /* 0x0142a60008001104 */
[----:B------:R-:W-:Y:S05]  /*1cf0*/  BRA.U !UP0, `(.L_x_32) ;  /* 0x0000000108c07547 */ /* 0x000fea000b800000 */
[----:B------:R-:W-:Y:S01]  /*1d00*/  UIADD3 UR26, UPT, UPT, UR43, UR13, URZ ;  /* 0x0000000d2b1a7290 */ /* 0x000fe2000fffe0ff */
[----:B------:R-:W-:-:S11]  /*1d10*/  UMOV UR4, UR5 ;  /* 0x0000000500047c82 */ /* 0x000fd60008000000 */
.L_x_38:
[----:B------:R-:W-:Y:S01]  /*1d20*/  ULEA UR17, UR4, UR6, 0x3 ;  /* 0x0000000604117291 */ /* 0x000fe2000f8e18ff */
[----:B--2---:R-:W-:Y:S01]  /*1d30*/  @!P3 MOV R2, 0x8000 ;  /* 0x000080000002b802 */ /* 0x004fe20000000f00 */
[----:B--2-4-:R-:W-:Y:S10]  /*1d40*/  @P0 BRA `(.L_x_33) ;  /* 0x00000000000c0947 */ /* 0x014ff40003800000 */
[----:B------:R-:W-:-:S04]  /*1d50*/  SHF.L.U32 R3, R12, 0x1f, RZ ;  /* 0x0000001f0c037819 */ /* 0x000fc800000006ff */
[----:B------:R-:W2:Y:S02]  /*1d60*/  SYNCS.PHASECHK.TRANS64.TRYWAIT P0, [UR17+0x30], R3 ;  /* 0x00003003ff0075a7 */ /* 0x000ea40008001111 */
[----:B--2---:R-:W-:Y:S05]  /*1d70*/  @!P0 BRA `(.L_x_34) ;  /* 0x0000006c00508947 */ /* 0x004fea0003800000 */
.L_x_33:
[----:B------:R2:W-:Y:S01]  /*1d80*/  @!P3 SYNCS.ARRIVE.TRANS64 RZ, [UR17], R2 ;  /* 0x00000002ffffb9a7 */ /* 0x0005e20008000011 */
[----:B------:R-:W-:-:S04]  /*1d90*/  ULOP3.LUT UR5, UR25, 0x2, URZ, 0xfc, !UPT ;  /* 0x0000000219057892 */ /* 0x000fc8000f8efcff */
[----:B------:R-:W-:-:S09]  /*1da0*/  UISETP.NE.AND UP0, UPT, UR5, 0x2, UPT ;  /* 0x000000020500788c */ /* 0x000fd2000bf05270 */
[----:B------:R-:W-:Y:S05]  /*1db0*/  BRA.U UP0, `(.L_x_35) ;  /* 0x0000000100047547 */ /* 0x000fea000b800000 */
[----:B------:R-:W-:Y:S05]  /*1dc0*/  BPT.TRAP 0x1 ;  /* 0x000000040000795c */ /* 0x000fea0000300000 */
.L_x_35:
[----:B------:R-:W-:Y:S04]  /*1dd0*/  BSSY.RECONVERGENT B0, `(.L_x_36) ;  /* 0x0000003000007945 */ /* 0x000fe80003800200 */
[----:B------:R-:W-:Y:S05]  /*1de0*/  @P2 BRA `(.L_x_37) ;  /* 0x0000000000042947 */ /* 0x000fea0003800000 */
[----:B------:R-:W-:Y:S05]  /*1df0*/  BPT.TRAP 0x1 ;  /* 0x000000040000795c */ /* 0x000fea0000300000 */
.L_x_37:
[----:B------:R-:W-:Y:S05]  /*1e00*/  BSYNC.RECONVERGENT B0 ;  /* 0x0000000000007941 */ /* 0x000fea0003800200 */
.L_x_36:
[----:B------:R-:W-:Y:S02]  /*1e10*/  UIADD3 UR5, UPT, UPT, UR4, 0x1, URZ ;  /* 0x0000000104057890 */ /* 0x000fe4000fffe0ff */
[----:B------:R-:W-:Y:S02]  /*1e20*/  UIADD3 UR14, UP1, UPT, UR28, 0x80, URZ ;  /* 0x000000801c0e7890 */ /* 0x000fe4000ff3e0ff */
[----:B------:R-:W-:Y:S02]  /*1e30*/  UISETP.NE.AND UP0, UPT, UR5, 0x6, UPT ;  /* 0x000000060500788c */ /* 0x000fe4000bf05270 */
[----:B------:R-:W-:Y:S02]  /*1e40*/  USHF.L.U32 UR18, UR13, 0x7, URZ ;  /* 0x000000070d127899 */ /* 0x000fe400080006ff */
[----:B------:R-:W-:Y:S02]  /*1e50*/  USEL UR8, URZ, 0x1, UP0 ;  /* 0x00000001ff087887 */ /* 0x000fe40008000000 */
[----:B------:R-:W-:-:S02]  /*1e60*/  USEL UR5, UR5, URZ, UP0 ;  /* 0x000000ff05057287 */ /* 0x000fc40008000000 */
[----:B------:R-:W-:Y:S02]  /*1e70*/  UIADD3 UR22, UP0, UPT, UR28, 0x180, URZ ;  /* 0x000001801c167890 */ /* 0x000fe4000ff1e0ff */
[----:B------:R-:W-:Y:S01]  /*1e80*/  LOP3.LUT R12, R12, UR8, RZ, 0x3c, !PT ;  /* 0x000000080c0c7c12 */ /* 0x000fe2000f8e3cff */
[----:B------:R-:W-:Y:S02]  /*1e90*/  USHF.L.U32 UR8, UR4, 0xe, URZ ;  /* 0x0000000e04087899 */ /* 0x000fe400080006ff */
[----:B------:R-:W-:Y:S01]  /*1ea0*/  ULEA UR7, UR5, UR6, 0x3 ;  /* 0x0000000605077291 */ /* 0x000fe2000f8e18ff */
[----:B-1----:R-:W-:Y:S01]  /*1eb0*/  SHF.L.U32 R0, R12, 0x1f, RZ ;  /* 0x0000001f0c007819 */ /* 0x002fe200000006ff */
[----:B------:R-:W-:Y:S02]  /*1ec0*/  ULOP3.LUT UR16, UR8, UR21, URZ, 0xfc, !UPT ;  /* 0x0000001508107292 */ /* 0x000fe4000f8efcff */
[----:B------:R-:W-:Y:S02]  /*1ed0*/  UIADD3.X UR15, UPT, UPT, URZ, UR29, URZ, UP1, !UPT ;  /* 0x0000001dff0f7290 */ /* 0x000fe40008ffe4ff */
[----:B------:R-:W-:-:S02]  /*1ee0*/  UIADD3 UR16, UPT, UPT, UR6, 0x8400, UR16 ;  /* 0x0000840006107890 */ /* 0x000fc4000fffe010 */
[----:B------:R-:W-:Y:S01]  /*1ef0*/  UIADD3 UR8, UPT, UPT, UR6, 0x20400, UR8 ;  /* 0x0002040006087890 */ /* 0x000fe2000fffe008 */
[----:B------:R3:W4:Y:S01]  /*1f00*/  SYNCS.PHASECHK.TRANS64.TRYWAIT P0, [UR7+0x30], R0 ;  /* 0x00003000ff0075a7 */ /* 0x0007220008001107 */
[----:B------:R-:W-:Y:S01]  /*1f10*/  UIADD3.X UR23, UPT, UPT, URZ, UR29, URZ, UP0, !UPT ;  /* 0x0000001dff177290 */ /* 0x000fe200087fe4ff */
[----:B------:R-:W-:Y:S01]  /*1f20*/  UMOV UR4, 0x30000 ;  /* 0x0003000000047882 */ /* 0x000fe20000000000 */
[----:B------:R-:W-:Y:S01]  /*1f30*/  UMOV UR30, 0x0 ;  /* 0x00000000001e7882 */ /* 0x000fe20000000000 */
[----:B------:R-:W-:Y:S01]  /*1f40*/  UMOV UR31, 0x10000000 ;  /* 0x10000000001f7882 */ /* 0x000fe20000000000 */
[----:B------:R-:W-:Y:S01]  /*1f50*/  UMOV UR19, UR35 ;  /* 0x0000002300137c82 */ /* 0x000fe20008000000 */
[----:B------:R-:W-:Y:S01]  /*1f60*/  UMOV UR20, UR36 ;  /* 0x0000002400147c82 */ /* 0x000fe20008000000 */
[----:B------:R-:W-:Y:S01]  /*1f70*/  UMOV UR12, UR36 ;  /* 0x00000024000c7c82 */ /* 0x000fe20008000000 */
[----:B------:R-:W-:Y:S01]  /*1f80*/  UMOV UR9, UR17 ;  /* 0x0000001100097c82 */ /* 0x000fe20008000000 */
[----:B------:R-:W-:Y:S01]  /*1f90*/  UMOV UR10, UR18 ;  /* 0x00000012000a7c82 */ /* 0x000fe20008000000 */
[----:B------:R1:W-:Y:S01]  /*1fa0*/  UTMALDG.3D.MULTICAST [UR16], [UR14], UR4, desc[UR30] ;  /* 0x00001e100e0073b4 */ /* 0x0003e20008011804 */
[----:B------:R-:W-:-:S04]  /*1fb0*/  UIADD3 UR13, UPT, UPT, UR13, 0x1, URZ ;  /* 0x000000010d0d7890 */ /* 0x000fc8000fffe0ff */
[----:B------:R-:W-:Y:S01]  /*1fc0*/  UISETP.NE.AND UP0, UPT, UR13, UR26, UPT ;  /* 0x0000001a0d00728c */ /* 0x000fe2000bf05270 */
[----:B------:R3:W-:Y:S01]  /*1fd0*/  UTMALDG.3D [UR8], [UR22], desc[UR30] ;  /* 0x00001e08160075b4 */ /* 0x0007e20008011000 */
[----:B-1----:R-:W-:-:S07]  /*1fe0*/  UMOV UR4, UR5 ;  /* 0x0000000500047c82 */ /* 0x002fce0008000000 */
[----:B---3--:R-:W-:Y:S05]  /*1ff0*/  BRA.U UP0, `(.L_x_38) ;  /* 0xfffffffd00487547 */ /* 0x008fea000b83ffff */
.L_x_32:
[C---:B------:R-:W-:Y:S01]  /*2000*/  LEA R3, R11.reuse, UR6, 0x3 ;  /* 0x000000060b037c11 */ /* 0x040fe2000f8e18ff */
[----:B------:R-:W-:Y:S01]  /*2010*/  NOP ;  /* 0x0000000000007918 */ /* 0x000fe20000000000 */
[----:B-1----:R-:W-:Y:S02]  /*2020*/  SHF.L.U32 R0, R10, 0x1f, RZ ;  /* 0x0000001f0a007819 */ /* 0x002fe400000006ff */
[----:B------:R-:W-:Y:S02]  /*2030*/  LEA R5, R11, UR6, 0x4 ;  /* 0x000000060b057c11 */ /* 0x000fe4000f8e20ff */
[----:B--2-4-:R-:W1:Y:S02]  /*2040*/  SYNCS.PHASECHK.TRANS64.TRYWAIT P0, [R3+URZ+0x90], R0 ;  /* 0x00009000030075a7 */ /* 0x014e6400080011ff */
[----:B-1----:R-:W-:Y:S05]  /*2050*/  @!P0 BRA `(.L_x_39) ;  /* 0x0000006800b08947 */ /* 0x002fea0003800000 */
.L_x_118:
[----:B------:R-:W2:Y:S01]  /*2060*/  LDS.128 R4, [R5+0x120] ;  /* 0x0001200005047984 */ /* 0x000ea20000000c00 */
[----:B------:R-:W-:Y:S01]  /*2070*/  UISETP.GE.AND UP0, UPT, UR42, 0x1, UPT ;  /* 0x000000012a00788c */ /* 0x000fe2000bf06270 */
[----:B------:R-:W-:Y:S01]  /*2080*/  @!PT LDS RZ, [RZ] ;  /* 0x00000000fffff984 */ /* 0x000fe20000000800 */
[----:B------:R-:W-:Y:S01]  /*2090*/  @!PT LDS RZ, [RZ] ;  /* 0x00000000fffff984 */ /* 0x000fe20000000800 */
[----:B------:R-:W-:Y:S01]  /*20a0*/  @!PT LDS RZ, [RZ] ;  /* 0x00000000fffff984 */ /* 0x000fe20000000800 */
[----:B------:R-:W-:Y:S01]  /*20b0*/  @!PT LDS RZ, [RZ] ;  /* 0x00000000fffff984 */ /* 0x000fe20000000800 */
[----:B------:R3:W-:Y:S06]  /*20c0*/  MEMBAR.ALL.CTA ;  /* 0x0000000000007992 */ /* 0x0007ec0000008000 */
[----:B---3--:R-:W3:Y:S01]  /*20d0*/  FENCE.VIEW.ASYNC.S ;  /* 0x00000000000073c6 */ /* 0x008ee20000000000 */
[----:B--2---:R-:W-:-:S13]  /*20e0*/  LOP3.LUT P0, RZ, R6, 0x1, RZ, 0xc0, !PT ;  /* 0x0000000106ff7812 */ /* 0x004fda000780c0ff */
[----:B---3--:R-:W-:Y:S01]  /*20f0*/  VOTEU.ANY UP1, P0 ;  /* 0x0000000000ff7886 */ /* 0x008fe20000020100 */
[----:B------:R-:W-:-:S13]  /*2100*/  PLOP3.LUT P0, PT, PT, PT, UP1, 0x80, 0x8 ;  /* 0x000000000008781c */ /* 0x000fda0003f0f018 */
[----:B-1----:R-:W-:Y:S02]  /*2110*/  @P0 LOP3.LUT R0, R5, 0xffff, RZ, 0xc0, !PT ;  /* 0x0000ffff05000812 */ /* 0x002fe400078ec0ff */
[----:B------:R-:W-:Y:S02]  /*2120*/  @P0 MOV R2, R4 ;  /* 0x0000000400020202 */ /* 0x000fe40000000f00 */
[----:B------:R-:W-:Y:S01]  /*2130*/  @P0 R2UR UR7, R0 ;  /* 0x00000000000702ca */ /* 0x000fe200000e0000 */
[----:B------:R-:W-:Y:S01]  /*2140*/  VIADD R0, R3, 0xa0 ;  /* 0x000000a003007836 */ /* 0x000fe20000000000 */
[----:B------:R-:W-:Y:S02]  /*2150*/  @P0 SHF.R.U32.HI R4, RZ, 0x10, R5 ;  /* 0x00000010ff040819 */ /* 0x000fe40000011605 */
[----:B------:R-:W-:Y:S02]  /*2160*/  @P0 R2UR UR8, R2 ;  /* 0x00000000020802ca */ /* 0x000fe400000e0000 */
[----:B------:R-:W-:-:S02]  /*2170*/  PRMT R0, RZ, 0x654, R0 ;  /* 0x00000654ff007816 */ /* 0x000fc40000000000 */
[----:B------:R-:W-:Y:S02]  /*2180*/  @P0 R2UR UR4, R4 ;  /* 0x00000000040402ca */ /* 0x000fe400000e0000 */
[----:B------:R1:W-:Y:S03]  /*2190*/  SYNCS.ARRIVE.TRANS64.RED.A1T0 RZ, [R0+URZ], RZ ;  /* 0x000000ff00ff79a7 */ /* 0x0003e600081004ff */
[----:B------:R-:W-:-:S04]  /*21a0*/  @UP1 UMOV UR27, UR7 ;  /* 0x00000007001b1c82 */ /* 0x000fc80008000000 */
[----:B------:R-:W-:-:S04]  /*21b0*/  @UP1 UMOV UR37, UR8 ;  /* 0x0000000800251c82 */ /* 0x000fc80008000000 */
[----:B------:R-:W-:Y:S01]  /*21c0*/  @UP1 UMOV UR36, UR4 ;  /* 0x0000000400241c82 */ /* 0x000fe20008000000 */
[----:B------:R-:W-:Y:S05]  /*21d0*/  BRA.U !UP0, `(.L_x_40) ;  /* 0x0000000108d47547 */ /* 0x000fea000b800000 */
[----:B------:R-:W2:Y:S01]  /*21e0*/  LDCU.128 UR12, c[0x0][0xb10] ;  /* 0x00016200ff0c77ac */ /* 0x000ea20008000c00 */
[----:B------:R-:W3:Y:S01]  /*21f0*/  LDCU UR26, c[0x0][0xb20] ;  /* 0x00016400ff1a77ac */ /* 0x000ee20008000800 */
[----:B------:R-:W4:Y:S01]  /*2200*/  LDCU UR20, c[0x0][0xb0c] ;  /* 0x00016180ff1477ac */ /* 0x000f220008000800 */
[----:B------:R-:W1:Y:S01]  /*2210*/  LDCU.64 UR10, c[0x0][0xb28] ;  /* 0x00016500ff0a77ac */ /* 0x000e620008000a00 */
[----:B------:R-:W-:Y:S02]  /*2220*/  UISETP.NE.AND UP3, UPT, UR42, 0x1, UPT ;  /* 0x000000012a00788c */ /* 0x000fe4000bf65270 */
[----:B--2---:R-:W-:Y:S02]  /*2230*/  UIMAD.WIDE.U32 UR16, UR38, UR15, URZ ;  /* 0x0000000f261072a5 */ /* 0x004fe4000f8e00ff */
[----:B------:R-:W-:Y:S02]  /*2240*/  UIMAD.WIDE.U32 UR8, UR39, UR12, URZ ;  /* 0x0000000c270872a5 */ /* 0x000fe4000f8e00ff */
[----:B------:R-:W-:-:S02]  /*2250*/  UISETP.NE.AND UP0, UPT, UR14, 0x1, UPT ;  /* 0x000000010e00788c */ /* 0x000fc4000bf05270 */
[----:B------:R-:W-:Y:S01]  /*2260*/  UIMAD.WIDE.U32 UR22, UR27, UR15, URZ ;  /* 0x0000000f1b1672a5 */ /* 0x000fe2000f8e00ff */
[----:B------:R-:W-:Y:S02]  /*2270*/  UMOV UR16, UR17 ;  /* 0x0000001100107c82 */ /* 0x000fe40008000000 */
[----:B------:R-:W-:Y:S01]  /*2280*/  UMOV UR8, UR9 ;  /* 0x0000000900087c82 */ /* 0x000fe20008000000 */
[----:B---3--:R-:W-:Y:S02]  /*2290*/  USHF.R.U32.HI UR16, URZ, UR26, UR16 ;  /* 0x0000001aff107299 */ /* 0x008fe40008011610 */
[----:B----4-:R-:W-:Y:S02]  /*22a0*/  UISETP.NE.AND UP2, UPT, UR20, 0x1, UPT ;  /* 0x000000011400788c */ /* 0x010fe4000bf45270 */
[----:B------:R-:W-:Y:S02]  /*22b0*/  USHF.R.U32.HI UR8, URZ, UR13, UR8 ;  /* 0x0000000dff087299 */ /* 0x000fe40008011608 */
[----:B------:R-:W-:-:S02]  /*22c0*/  USEL UR7, UR38, UR16, !UP0 ;  /* 0x0000001026077287 */ /* 0x000fc4000c000000 */
[----:B------:R-:W-:Y:S02]  /*22d0*/  USEL UR8, UR39, UR8, !UP2 ;  /* 0x0000000827087287 */ /* 0x000fe4000d000000 */
[----:B-1----:R-:W-:Y:S01]  /*22e0*/  UIMAD.WIDE.U32 UR16, UR7, UR10, URZ ;  /* 0x0000000a071072a5 */ /* 0x002fe2000f8e00ff */
[----:B------:R-:W-:Y:S01]  /*22f0*/  UMOV UR4, UR23 ;  /* 0x0000001700047c82 */ /* 0x000fe20008000000 */
[----:B------:R-:W-:Y:S02]  /*2300*/  UIMAD.WIDE.U32 UR18, UR37, UR12, URZ ;  /* 0x0000000c251272a5 */ /* 0x000fe4000f8e00ff */
[----:B------:R-:W-:-:S03]  /*2310*/  UIMAD.WIDE.U32 UR22, UR8, UR10, URZ ;  /* 0x0000000a081672a5 */ /* 0x000fc6000f8e00ff */
[----:B------:R-:W-:Y:S01]  /*2320*/  UMOV UR16, UR17 ;  /* 0x0000001100107c82 */ /* 0x000fe20008000000 */
[----:B------:R-:W-:Y:S02]  /*2330*/  USHF.R.U32.HI UR4, URZ, UR26, UR4 ;  /* 0x0000001aff047299 */ /* 0x000fe40008011604 */
[----:B------:R-:W-:Y:S01]  /*2340*/  @UP3 USHF.R.U32.HI UR7, URZ, UR11, UR16 ;  /* 0x0000000bff073299 */ /* 0x000fe20008011610 */
[----:B------:R-:W-:Y:S01]  /*2350*/  UMOV UR18, UR19 ;  /* 0x0000001300127c82 */ /* 0x000fe20008000000 */
[----:B------:R-:W-:Y:S01]  /*2360*/  UMOV UR22, UR23 ;  /* 0x0000001700167c82 */ /* 0x000fe20008000000 */
[----:B------:R-:W-:Y:S02]  /*2370*/  USHF.R.U32.HI UR13, URZ, UR13, UR18 ;  /* 0x0000000dff0d7299 */ /* 0x000fe40008011612 */
[----:B------:R-:W-:Y:S02]  /*2380*/  USEL UR4, UR27, UR4, !UP0 ;  /* 0x000000041b047287 */ /* 0x000fe4000c000000 */
[----:B------:R-:W-:-:S02]  /*2390*/  @UP3 USHF.R.U32.HI UR8, URZ, UR11, UR22 ;  /* 0x0000000bff083299 */ /* 0x000fc40008011616 */
[----:B------:R-:W-:Y:S02]  /*23a0*/  UIMAD UR9, UR42, UR7, URZ ;  /* 0x000000072a0972a4 */ /* 0x000fe4000f8e02ff */
[----:B------:R-:W-:Y:S02]  /*23b0*/  USEL UR7, UR37, UR13, !UP2 ;  /* 0x0000000d25077287 */ /* 0x000fe4000d000000 */
[----:B------:R-:W-:Y:S02]  /*23c0*/  UIMAD UR12, UR42, UR8, URZ ;  /* 0x000000082a0c72a4 */ /* 0x000fe4000f8e02ff */
[----:B------:R-:W-:Y:S02]  /*23d0*/  UISETP.GE.AND UP0, UPT, UR4, UR9, UPT ;  /* 0x000000090400728c */ /* 0x000fe4000bf06270 */
[----:B------:R-:W-:Y:S02]  /*23e0*/  UIMAD.WIDE.U32 UR16, UR4, UR10, URZ ;  /* 0x0000000a041072a5 */ /* 0x000fe4000f8e00ff */
[----:B------:R-:W-:-:S02]  /*23f0*/  UISETP.GE.OR UP0, UPT, UR7, UR12, UP0 ;  /* 0x0000000c0700728c */ /* 0x000fc40008706670 */
        /* <DEDUP_REMOVED lines=19> */
.L_x_40:
[----:B------:R-:W2:Y:S02]  /*2530*/  LDCU UR4, c[0x0][0xb30] ;  /* 0x00016600ff0477ac */ /* 0x000ea40008000800 */
[----:B--2---:R-:W-:-:S09]  /*2540*/  UISETP.NE.AND UP0, UPT, UR4, 0x1, UPT ;  /* 0x000000010400788c */ /* 0x004fd2000bf05270 */
[----:B------:R-:W-:Y:S05]  /*2550*/  BRA.U UP0, `(.L_x_41) ;  /* 0x0000000100447547 */ /* 0x000fea000b800000 */
[----:B------:R-:W2:Y:S01]  /*2560*/  LDCU.128 UR12, c[0x0][0xb10] ;  /* 0x00016200ff0c77ac */ /* 0x000ea20008000c00 */
[----:B------:R-:W3:Y:S01]  /*2570*/  LDCU UR16, c[0x0][0xb0c] ;  /* 0x00016180ff1077ac */ /* 0x000ee20008000800 */
[----:B------:R-:W4:Y:S01]  /*2580*/  LDCU UR17, c[0x0][0xb20] ;  /* 0x00016400ff1177ac */ /* 0x000f220008000800 */
[----:B--2---:R-:W-:Y:S02]  /*2590*/  UIMAD.WIDE.U32 UR10, UR37, UR12, URZ ;  /* 0x0000000c250a72a5 */ /* 0x004fe4000f8e00ff */
[----:B------:R-:W-:Y:S02]  /*25a0*/  UIMAD.WIDE.U32 UR8, UR27, UR15, URZ ;  /* 0x0000000f1b0872a5 */ /* 0x000fe4000f8e00ff */
[----:B---3--:R-:W-:Y:S02]  /*25b0*/  UISETP.NE.AND UP2, UPT, UR16, 0x1, UPT ;  /* 0x000000011000788c */ /* 0x008fe4000bf45270 */
[----:B------:R-:W-:Y:S01]  /*25c0*/  UISETP.NE.AND UP0, UPT, UR14, 0x1, UPT ;  /* 0x000000010e00788c */ /* 0x000fe2000bf05270 */
[----:B------:R-:W-:-:S02]  /*25d0*/  UMOV UR7, UR11 ;  /* 0x0000000b00077c82 */ /* 0x000fc40008000000 */
[----:B------:R-:W-:Y:S01]  /*25e0*/  UMOV UR4, UR9 ;  /* 0x0000000900047c82 */ /* 0x000fe20008000000 */
[----:B------:R-:W-:Y:S02]  /*25f0*/  USHF.R.U32.HI UR7, URZ, UR13, UR7 ;  /* 0x0000000dff077299 */ /* 0x000fe40008011607 */
[----:B----4-:R-:W-:Y:S02]  /*2600*/  USHF.R.U32.HI UR4, URZ, UR17, UR4 ;  /* 0x00000011ff047299 */ /* 0x010fe40008011604 */
[----:B------:R-:W-:Y:S02]  /*2610*/  USEL UR7, UR37, UR7, !UP2 ;  /* 0x0000000725077287 */ /* 0x000fe4000d000000 */
[----:B------:R-:W-:-:S04]  /*2620*/  USEL UR4, UR27, UR4, !UP0 ;  /* 0x000000041b047287 */ /* 0x000fc8000c000000 */
[----:B------:R-:W-:Y:S02]  /*2630*/  UIADD3 UR8, UPT, UPT, UR7, -UR4, URZ ;  /* 0x8000000407087290 */ /* 0x000fe4000fffe0ff */
[----:B------:R-:W-:Y:S02]  /*2640*/  UIADD3 UR4, UPT, UPT, -UR7, UR4, URZ ;  /* 0x0000000407047290 */ /* 0x000fe4000fffe1ff */
[----:B------:R-:W-:Y:S02]  /*2650*/  UIMAD UR27, UR8, UR14, UR27 ;  /* 0x0000000e081b72a4 */ /* 0x000fe4000f8e021b */
[----:B------:R-:W-:-:S12]  /*2660*/  UIMAD UR37, UR4, UR16, UR37 ;  /* 0x00000010042572a4 */ /* 0x000fd8000f8e0225 */
.L_x_41:
[----:B------:R-:W-:Y:S01]  /*2670*/  VIADD R11, R11, 0x1 ;  /* 0x000000010b0b7836 */ /* 0x000fe20000000000 */
[----:B------:R-:W-:Y:S01]  /*2680*/  R2UR UR4, R160 ;  /* 0x00000000a00472ca */ /* 0x000fe200000e0000 */
[----:B------:R-:W-:Y:S01]  /*2690*/  UIADD3 UR20, UPT, UPT, UR27, UR63, URZ ;  /* 0x0000003f1b147290 */ /* 0x000fe2000fffe0ff */
[----:B------:R-:W-:Y:S02]  /*26a0*/  PLOP3.LUT P1, PT, PT, PT, PT, 0x80, 0x8 ;  /* 0x000000000008781c */ /* 0x000fe40003f2f070 */
[----:B------:R-:W-:-:S04]  /*26b0*/  ISETP.NE.AND P0, PT, R11, 0x2, PT ;  /* 0x000000020b00780c */ /* 0x000fc80003f05270 */
[----:B------:R-:W-:Y:S02]  /*26c0*/  SEL R3, RZ, 0x1, P0 ;  /* 0x00000001ff037807 */ /* 0x000fe40000000000 */
[----:B------:R-:W-:Y:S02]  /*26d0*/  SEL R11, R11, RZ, P0 ;  /* 0x000000ff0b0b7207 */ /* 0x000fe40000000000 */
[----:B------:R-:W-:Y:S01]  /*26e0*/  LOP3.LUT R10, R10, R3, RZ, 0x3c, !PT ;  /* 0x000000030a0a7212 */ /* 0x000fe200078e3cff */
[----:B------:R-:W-:Y:S01]  /*26f0*/  UIADD3 UR16, UPT, UPT, UR37, UR4, URZ ;  /* 0x0000000425107290 */ /* 0x000fe2000fffe0ff */
[----:B------:R-:W-:Y:S11]  /*2700*/  BRA.U UP1, `(.L_x_42) ;  /* 0xfffffff101407547 */ /* 0x000ff6000b83ffff */
[----:B------:R-:W-:Y:S01]  /*2710*/  UIADD3 UR7, UPT, UPT, UR6, 0x30, URZ ;  /* 0x0000003006077890 */ /* 0x000fe2000fffe0ff */
[----:B------:R-:W-:-:S03]  /*2720*/  SHF.L.U32 R3, R12, 0x1f, RZ ;  /* 0x0000001f0c037819 */ /* 0x000fc600000006ff */
[----:B------:R-:W-:-:S09]  /*2730*/  ULEA UR4, UR5, UR7, 0x3 ;  /* 0x0000000705047291 */ /* 0x000fd2000f8e18ff */
[----:B------:R-:W2:Y:S02]  /*2740*/  SYNCS.PHASECHK.TRANS64.TRYWAIT P0, [UR4], R3 ;  /* 0x00000003ff0075a7 */ /* 0x000ea40008001104 */
[----:B--2---:R-:W-:Y:S05]  /*2750*/  @!P0 BRA `(.L_x_43) ;  /* 0x0000006400048947 */ /* 0x004fea0003800000 */
.L_x_120:
[----:B------:R-:W-:-:S04]  /*2760*/  UIADD3 UR4, UPT, UPT, UR5, 0x1, URZ ;  /* 0x0000000105047890 */ /* 0x000fc8000fffe0ff */
[----:B------:R-:W-:-:S04]  /*2770*/  UISETP.NE.AND UP0, UPT, UR4, 0x6, UPT ;  /* 0x000000060400788c */ /* 0x000fc8000bf05270 */
[----:B------:R-:W-:Y:S02]  /*2780*/  USEL UR6, URZ, 0x1, UP0 ;  /* 0x00000001ff067887 */ /* 0x000fe40008000000 */
[----:B------:R-:W-:-:S04]  /*2790*/  USEL UR4, UR4, URZ, UP0 ;  /* 0x000000ff04047287 */ /* 0x000fc80008000000 */
[----:B------:R-:W-:Y:S01]  /*27a0*/  ULEA UR5, UR4, UR7, 0x3 ;  /* 0x0000000704057291 */ /* 0x000fe2000f8e18ff */
[----:B------:R-:W-:-:S04]  /*27b0*/  LOP3.LUT R2, R12, UR6, RZ, 0x3c, !PT ;  /* 0x000000060c027c12 */ /* 0x000fc8000f8e3cff */
[----:B-1----:R-:W-:-:S04]  /*27c0*/  SHF.L.U32 R3, R2, 0x1f, RZ ;  /* 0x0000001f02037819 */ /* 0x002fc800000006ff */
[----:B------:R-:W1:Y:S02]  /*27d0*/  SYNCS.PHASECHK.TRANS64.TRYWAIT P0, [UR5], R3 ;  /* 0x00000003ff0075a7 */ /* 0x000e640008001105 */
[----:B-1----:R-:W-:Y:S05]  /*27e0*/  @!P0 BRA `(.L_x_44) ;  /* 0x0000006000f88947 */ /* 0x002fea0003800000 */
.L_x_122:
        /* <DEDUP_REMOVED lines=9> */
.L_x_124:
        /* <DEDUP_REMOVED lines=9> */
.L_x_126:
        /* <DEDUP_REMOVED lines=9> */
.L_x_128:
[----:B------:R-:W-:-:S04]  /*29a0*/  UIADD3 UR4, UPT, UPT, UR4, 0x1, URZ ;  /* 0x0000000104047890 */ /* 0x000fc8000fffe0ff */
[----:B------:R-:W-:-:S04]  /*29b0*/  UISETP.NE.AND UP0, UPT, UR4, 0x6, UPT ;  /* 0x000000060400788c */ /* 0x000fc8000bf05270 */
[----:B------:R-:W-:Y:S02]  /*29c0*/  USEL UR5, URZ, 0x1, UP0 ;  /* 0x00000001ff057887 */ /* 0x000fe40008000000 */
[----:B------:R-:W-:-:S04]  /*29d0*/  USEL UR4, UR4, URZ, UP0 ;  /* 0x000000ff04047287 */ /* 0x000fc80008000000 */
[----:B------:R-:W-:Y:S01]  /*29e0*/  ULEA UR4, UR4, UR7, 0x3 ;  /* 0x0000000704047291 */ /* 0x000fe2000f8e18ff */
[----:B-1----:R-:W-:-:S04]  /*29f0*/  LOP3.LUT R3, R2, UR5, RZ, 0x3c, !PT ;  /* 0x0000000502037c12 */ /* 0x002fc8000f8e3cff */
[----:B------:R-:W-:Y:S01]  /*2a00*/  SHF.L.U32 R3, R3, 0x1f, RZ ;  /* 0x0000001f03037819 */ /* 0x000fe200000006ff */
[----:B------:R-:W-:-:S07]  /*2a10*/  IMAD.U32 R0, RZ, RZ, UR4 ;  /* 0x00000004ff007e24 */ /* 0x000fce000f8e00ff */
.L_x_48:
[----:B-1----:R1:W2:Y:S02]  /*2a20*/  SYNCS.PHASECHK.TRANS64.TRYWAIT P0, [R0+URZ], R3 ;  /* 0x00000003000075a7 */ /* 0x0022a400080011ff */
[----:B--2---:R-:W-:Y:S05]  /*2a30*/  @!P0 NANOSLEEP.SYNCS 0x989680 ;  /* 0x009896800000895d */ /* 0x004fea0003900000 */
[----:B------:R-:W2:Y:S02]  /*2a40*/  @!P0 SYNCS.PHASECHK.TRANS64 P0, [R0+URZ], R3 ;  /* 0x00000003000085a7 */ /* 0x000ea400080010ff */
[----:B--2---:R-:W-:Y:S05]  /*2a50*/  @P0 EXIT ;  /* 0x000000000000094d */ /* 0x004fea0003800000 */
[----:B------:R-:W-:Y:S05]  /*2a60*/  BRA `(.L_x_48) ;  /* 0xfffffffc00ec7947 */ /* 0x000fea000383ffff */
.L_x_22:
[----:B------:R-:W-:-:S04]  /*2a70*/  UISETP.NE.AND UP0, UPT, UR45, URZ, UPT ;  /* 0x000000ff2d00728c */ /* 0x000fc8000bf05270 */
[----:B------:R-:W-:-:S09]  /*2a80*/  UISETP.NE.OR UP0, UPT, UR17, 0x1, UP0 ;  /* 0x000000011100788c */ /* 0x000fd20008705670 */
[----:B------:R-:W-:Y:S05]  /*2a90*/  BRA.U UP0, `(.L_x_49) ;  /* 0x0000000500487547 */ /* 0x000fea000b800000 */
[----:B------:R-:W-:Y:S01]  /*2aa0*/  ISETP.GE.U32.AND P2, PT, R0, 0x2, PT ;  /* 0x000000020000780c */ /* 0x000fe20003f46070 */
[----:B------:R-:W-:Y:S01]  /*2ab0*/  IMAD.MOV.U32 R12, RZ, RZ, 0x1 ;  /* 0x00000001ff0c7424 */ /* 0x000fe200078e00ff */
[----:B------:R-:W-:Y:S02]  /*2ac0*/  CS2R R10, SRZ ;  /* 0x00000000000a7805 */ /* 0x000fe4000001ff00 */
[----:B------:R-:W-:Y:S01]  /*2ad0*/  CS2R R8, SRZ ;  /* 0x0000000000087805 */ /* 0x000fe2000001ff00 */
[----:B------:R-:W-:Y:S01]  /*2ae0*/  UMOV UR6, 0x400 ;  /* 0x0000040000067882 */ /* 0x000fe20000000000 */
[----:B------:R-:W-:Y:S01]  /*2af0*/  UMOV UR5, URZ ;  /* 0x000000ff00057c82 */ /* 0x000fe20008000000 */
[----:B------:R-:W-:-:S12]  /*2b00*/  ULEA UR6, UR45, UR6, 0x18 ;  /* 0x000000062d067291 */ /* 0x000fd8000f8ec0ff */
.L_x_53:
[----:B------:R-:W-:Y:S02]  /*2b10*/  LEA R2, R8, UR6, 0x3 ;  /* 0x0000000608027c11 */ /* 0x000fe4000f8e18ff */
[----:B------:R-:W-:-:S03]  /*2b20*/  SHF.L.U32 R5, R9, 0x1f, RZ ;  /* 0x0000001f09057819 */ /* 0x000fc600000006ff */
[----:B------:R-:W-:Y:S01]  /*2b30*/  VIADD R4, R2, 0x100 ;  /* 0x0000010002047836 */ /* 0x000fe20000000000 */
[----:B------:R-:W1:Y:S02]  /*2b40*/  SYNCS.PHASECHK.TRANS64.TRYWAIT P0, [R2+URZ+0xf0], R5 ;  /* 0x0000f005020075a7 */ /* 0x000e6400080011ff */
[----:B-1----:R-:W-:Y:S05]  /*2b50*/  @!P0 BRA `(.L_x_50) ;  /* 0x00000060007c8947 */ /* 0x002fea0003800000 */
.L_x_129:
[----:B------:R-:W-:Y:S01]  /*2b60*/  ULEA UR4, UR5, UR6, 0x3 ;  /* 0x0000000605047291 */ /* 0x000fe2000f8e18ff */
[----:B------:R-:W-:Y:S02]  /*2b70*/  PRMT R4, RZ, 0x654, R4 ;  /* 0x00000654ff047816 */ /* 0x000fe40000000004 */
[----:B-1----:R-:W-:Y:S01]  /*2b80*/  SHF.L.U32 R5, R12, 0x1f, RZ ;  /* 0x0000001f0c057819 */ /* 0x002fe200000006ff */
[----:B------:R-:W-:Y:S01]  /*2b90*/  UIADD3 UR7, UPT, UPT, UR4, 0x90, URZ ;  /* 0x0000009004077890 */ /* 0x000fe2000fffe0ff */
[----:B------:R1:W-:Y:S05]  /*2ba0*/  SYNCS.ARRIVE.TRANS64.RED.A1T0 RZ, [R4+URZ], RZ ;  /* 0x000000ff04ff79a7 */ /* 0x0003ea00081004ff */
[----:B------:R-:W-:Y:S01]  /*2bb0*/  IMAD.U32 R7, RZ, RZ, UR7 ;  /* 0x00000007ff077e24 */ /* 0x000fe2000f8e00ff */
[----:B------:R-:W2:Y:S04]  /*2bc0*/  SYNCS.PHASECHK.TRANS64.TRYWAIT P0, [UR4+0xa0], R5 ;  /* 0x0000a005ff0075a7 */ /* 0x000ea80008001104 */
[----:B------:R-:W-:Y:S01]  /*2bd0*/  PRMT R6, R0, 0x654, R7 ;  /* 0x0000065400067816 */ /* 0x000fe20000000007 */
[----:B-1----:R-:W-:Y:S01]  /*2be0*/  @!P2 IMAD.MOV.U32 R4, RZ, RZ, 0x10 ;  /* 0x00000010ff04a424 */ /* 0x002fe200078e00ff */
[----:B--2---:R-:W-:Y:S06]  /*2bf0*/  @!P0 BRA `(.L_x_51) ;  /* 0x0000006000688947 */ /* 0x004fec0003800000 */
.L_x_131:
[----:B------:R-:W-:Y:S01]  /*2c00*/  ULEA UR8, UR5, UR6, 0x4 ;  /* 0x0000000605087291 */ /* 0x000fe2000f8e20ff */
[----:B------:R-:W-:Y:S01]  /*2c10*/  SEL R3, R6, R3, !P2 ;  /* 0x0000000306037207 */ /* 0x000fe20005000000 */
[----:B------:R-:W-:Y:S01]  /*2c20*/  UIADD3 UR9, UPT, UPT, UR4, 0x90, URZ ;  /* 0x0000009004097890 */ /* 0x000fe2000fffe0ff */
[----:B-1----:R-:W-:Y:S01]  /*2c30*/  LEA R2, R11, UR6, 0x3 ;  /* 0x000000060b027c11 */ /* 0x002fe2000f8e18ff */
[----:B------:R-:W-:Y:S01]  /*2c40*/  UIADD3 UR8, UPT, UPT, UR8, 0x120, URZ ;  /* 0x0000012008087890 */ /* 0x000fe2000fffe0ff */
[----:B------:R-:W-:Y:S01]  /*2c50*/  SHF.L.U32 R5, R10, 0x1f, RZ ;  /* 0x0000001f0a057819 */ /* 0x000fe200000006ff */
[----:B------:R1:W-:Y:S01]  /*2c60*/  @!P2 SYNCS.ARRIVE.TRANS64.RED RZ, [R3+URZ], R4 ;  /* 0x0000000403ffa9a7 */ /* 0x0003e200080004ff */
[----:B------:R-:W-:Y:S01]  /*2c70*/  UIADD3 UR4, UPT, UPT, UR5, 0x1, URZ ;  /* 0x0000000105047890 */ /* 0x000fe2000fffe0ff */
[----:B------:R-:W-:-:S03]  /*2c80*/  VIADD R8, R8, 0x1 ;  /* 0x0000000108087836 */ /* 0x000fc60000000000 */
[----:B------:R-:W-:Y:S02]  /*2c90*/  UISETP.NE.AND UP0, UPT, UR4, 0x2, UPT ;  /* 0x000000020400788c */ /* 0x000fe4000bf05270 */
[----:B------:R-:W-:Y:S06]  /*2ca0*/  UGETNEXTWORKID.BROADCAST [UR8], [UR9] ;  /* 0x00000000080073ca */ /* 0x000fec0008000100 */
[----:B------:R-:W-:Y:S01]  /*2cb0*/  USEL UR7, URZ, 0x1, UP0 ;  /* 0x00000001ff077887 */ /* 0x000fe20008000000 */
[----:B------:R-:W-:Y:S01]  /*2cc0*/  ISETP.NE.AND P0, PT, R8, 0x2, PT ;  /* 0x000000020800780c */ /* 0x000fe20003f05270 */
[----:B------:R-:W-:Y:S01]  /*2cd0*/  USEL UR5, UR4, URZ, UP0 ;  /* 0x000000ff04057287 */ /* 0x000fe20008000000 */
[----:B------:R-:W2:Y:S03]  /*2ce0*/  SYNCS.PHASECHK.TRANS64.TRYWAIT P1, [R2+URZ+0x90], R5 ;  /* 0x00009005020075a7 */ /* 0x000ea600080211ff */
[----:B------:R-:W-:Y:S01]  /*2cf0*/  LOP3.LUT R12, R12, UR7, RZ, 0x3c, !PT ;  /* 0x000000070c0c7c12 */ /* 0x000fe2000f8e3cff */
[----:B-12---:R-:W-:Y:S07]  /*2d00*/  @!P1 BRA `(.L_x_52) ;  /* 0x00000060003c9947 */ /* 0x006fee0003800000 */
.L_x_132:
[C---:B------:R-:W-:Y:S01]  /*2d10*/  LEA R4, R11.reuse, UR6, 0x4 ;  /* 0x000000060b047c11 */ /* 0x040fe2000f8e20ff */
[----:B-1----:R-:W-:Y:S01]  /*2d20*/  VIADD R2, R2, 0xa0 ;  /* 0x000000a002027836 */ /* 0x002fe20000000000 */
[----:B------:R-:W-:Y:S01]  /*2d30*/  SEL R8, R8, RZ, P0 ;  /* 0x000000ff08087207 */ /* 0x000fe20000000000 */
[----:B------:R-:W-:-:S03]  /*2d40*/  VIADD R11, R11, 0x1 ;  /* 0x000000010b0b7836 */ /* 0x000fc60000000000 */
[----:B------:R-:W1:Y:S01]  /*2d50*/  LDS.128 R4, [R4+0x120] ;  /* 0x0001200004047984 */ /* 0x000e620000000c00 */
[----:B------:R-:W-:Y:S02]  /*2d60*/  PRMT R2, RZ, 0x654, R2 ;  /* 0x00000654ff027816 */ /* 0x000fe40000000002 */
[C---:B------:R-:W-:Y:S01]  /*2d70*/  ISETP.NE.AND P1, PT, R11.reuse, 0x2, PT ;  /* 0x000000020b00780c */ /* 0x040fe20003f25270 */
[----:B------:R-:W-:Y:S01]  /*2d80*/  @!PT LDS RZ, [RZ] ;  /* 0x00000000fffff984 */ /* 0x000fe20000000800 */
[----:B------:R-:W-:Y:S01]  /*2d90*/  @!PT LDS RZ, [RZ] ;  /* 0x00000000fffff984 */ /* 0x000fe20000000800 */
[----:B------:R-:W-:Y:S01]  /*2da0*/  @!PT LDS RZ, [RZ] ;  /* 0x00000000fffff984 */ /* 0x000fe20000000800 */
[----:B------:R-:W-:Y:S01]  /*2db0*/  @!PT LDS RZ, [RZ] ;  /* 0x00000000fffff984 */ /* 0x000fe20000000800 */
[----:B------:R2:W-:Y:S06]  /*2dc0*/  MEMBAR.ALL.CTA ;  /* 0x0000000000007992 */ /* 0x0005ec0000008000 */
[----:B--2---:R-:W2:Y:S01]  /*2dd0*/  FENCE.VIEW.ASYNC.S ;  /* 0x00000000000073c6 */ /* 0x004ea20000000000 */
[----:B------:R-:W-:Y:S01]  /*2de0*/  SEL R11, R11, RZ, P1 ;  /* 0x000000ff0b0b7207 */ /* 0x000fe20000800000 */
[----:B--2---:R2:W-:Y:S01]  /*2df0*/  SYNCS.ARRIVE.TRANS64.RED.A1T0 RZ, [R2+URZ], RZ ;  /* 0x000000ff02ff79a7 */ /* 0x0045e200081004ff */
[----:B-1----:R-:W-:-:S02]  /*2e00*/  LOP3.LUT P3, RZ, R6, 0x1, RZ, 0xc0, !PT ;  /* 0x0000000106ff7812 */ /* 0x002fc4000786c0ff */
[----:B------:R-:W-:-:S04]  /*2e10*/  SEL R5, RZ, 0x1, P1 ;  /* 0x00000001ff057807 */ /* 0x000fc80000800000 */
[----:B------:R-:W-:Y:S02]  /*2e20*/  LOP3.LUT R10, R10, R5, RZ, 0x3c, !PT ;  /* 0x000000050a0a7212 */ /* 0x000fe400078e3cff */
[----:B--2---:R-:W-:-:S04]  /*2e30*/  SEL R2, RZ, 0x1, P0 ;  /* 0x00000001ff027807 */ /* 0x004fc80000000000 */
[----:B------:R-:W-:Y:S01]  /*2e40*/  LOP3.LUT R9, R9, R2, RZ, 0x3c, !PT ;  /* 0x0000000209097212 */ /* 0x000fe200078e3cff */
[----:B------:R-:W-:Y:S06]  /*2e50*/  @P3 BRA `(.L_x_53) ;  /* 0xfffffffc002c3947 */ /* 0x000fec000383ffff */
[----:B------:R-:W-:Y:S01]  /*2e60*/  ULEA UR4, UR5, UR6, 0x3 ;  /* 0x0000000605047291 */ /* 0x000fe2000f8e18ff */
[----:B------:R-:W-:-:S08]  /*2e70*/  SHF.L.U32 R3, R12, 0x1f, RZ ;  /* 0x0000001f0c037819 */ /* 0x000fd000000006ff */
[----:B------:R-:W1:Y:S02]  /*2e80*/  SYNCS.PHASECHK.TRANS64 P0, [UR4+0xa0], R3 ;  /* 0x0000a003ff0075a7 */ /* 0x000e640008001004 */
[----:B-1----:R-:W-:Y:S05]  /*2e90*/  @P0 BRA `(.L_x_54) ;  /* 0x0000000000080947 */ /* 0x002fea0003800000 */
[----:B------:R-:W1:Y:S02]  /*2ea0*/  SYNCS.PHASECHK.TRANS64.TRYWAIT P0, [UR4+0xa0], R3 ;  /* 0x0000a003ff0075a7 */ /* 0x000e640008001104 */
[----:B-1----:R-:W-:Y:S05]  /*2eb0*/  @!P0 BRA `(.L_x_55) ;  /* 0x0000005c00e48947 */ /* 0x002fea0003800000 */
.L_x_54:
[----:B------:R-:W-:-:S04]  /*2ec0*/  UIADD3 UR7, UPT, UPT, UR5, 0x1, URZ ;  /* 0x0000000105077890 */ /* 0x000fc8000fffe0ff */
[----:B------:R-:W-:-:S04]  /*2ed0*/  UISETP.NE.AND UP0, UPT, UR7, 0x2, UPT ;  /* 0x000000020700788c */ /* 0x000fc8000bf05270 */
[----:B------:R-:W-:Y:S02]  /*2ee0*/  USEL UR8, URZ, 0x1, UP0 ;  /* 0x00000001ff087887 */ /* 0x000fe40008000000 */
[----:B------:R-:W-:-:S04]  /*2ef0*/  USEL UR7, UR7, URZ, UP0 ;  /* 0x000000ff07077287 */ /* 0x000fc80008000000 */
[----:B------:R-:W-:Y:S01]  /*2f00*/  ULEA UR7, UR7, UR6, 0x3 ;  /* 0x0000000607077291 */ /* 0x000fe2000f8e18ff */
[----:B-1----:R-:W-:-:S04]  /*2f10*/  LOP3.LUT R3, R12, UR8, RZ, 0x3c, !PT ;  /* 0x000000080c037c12 */ /* 0x002fc8000f8e3cff */
[----:B------:R-:W-:-:S04]  /*2f20*/  SHF.L.U32 R0, R3, 0x1f, RZ ;  /* 0x0000001f03007819 */ /* 0x000fc800000006ff */
[----:B------:R-:W1:Y:S02]  /*2f30*/  SYNCS.PHASECHK.TRANS64 P0, [UR7+0xa0], R0 ;  /* 0x0000a000ff0075a7 */ /* 0x000e640008001007 */
[----:B-1----:R-:W-:Y:S05]  /*2f40*/  @P0 EXIT ;  /* 0x000000000000094d */ /* 0x002fea0003800000 */
[----:B------:R-:W-:Y:S02]  /*2f50*/  SHF.L.U32 R3, R3, 0x1f, RZ ;  /* 0x0000001f03037819 */ /* 0x000fe400000006ff */
[----:B------:R-:W-:-:S07]  /*2f60*/  MOV R0, UR7 ;  /* 0x0000000700007c02 */ /* 0x000fce0008000f00 */
.L_x_56:
[----:B-1----:R1:W2:Y:S02]  /*2f70*/  SYNCS.PHASECHK.TRANS64.TRYWAIT P0, [R0+URZ+0xa0], R3 ;  /* 0x0000a003000075a7 */ /* 0x0022a400080011ff */
[----:B--2---:R-:W-:Y:S05]  /*2f80*/  @!P0 NANOSLEEP.SYNCS 0x989680 ;  /* 0x009896800000895d */ /* 0x004fea0003900000 */
[----:B------:R-:W2:Y:S02]  /*2f90*/  @!P0 SYNCS.PHASECHK.TRANS64 P0, [R0+URZ+0xa0], R3 ;  /* 0x0000a003000085a7 */ /* 0x000ea400080010ff */
[----:B--2---:R-:W-:Y:S05]  /*2fa0*/  @P0 EXIT ;  /* 0x000000000000094d */ /* 0x004fea0003800000 */
[----:B------:R-:W-:Y:S05]  /*2fb0*/  BRA `(.L_x_56) ;  /* 0xfffffffc00ec7947 */ /* 0x000fea000383ffff */
.L_x_49:
[----:B------:R-:W-:Y:S05]  /*2fc0*/  BRA.U UP4, `(.L_x_57) ;  /* 0x0000000d04bc7547 */ /* 0x000fea000b800000 */
[----:B------:R-:W-:Y:S01]  /*2fd0*/  UMOV UR4, 0x40 ;  /* 0x0000004000047882 */ /* 0x000fe20000000000 */
[----:B------:R-:W-:Y:S01]  /*2fe0*/  NOP ;  /* 0x0000000000007918 */ /* 0x000fe20000000000 */
[----:B------:R-:W-:Y:S01]  /*2ff0*/  ULEA UR5, UR45, UR4, 0x18 ;  /* 0x000000042d057291 */ /* 0x000fe2000f8ec0ff */
[----:B------:R-:W-:Y:S02]  /*3000*/  UMOV UR6, 0x400 ;  /* 0x0000040000067882 */ /* 0x000fe40000000000 */
[----:B------:R-:W-:-:S06]  /*3010*/  ULEA UR6, UR45, UR6, 0x18 ;  /* 0x000000062d067291 */ /* 0x000fcc000f8ec0ff */
[----:B------:R-:W1:Y:S02]  /*3020*/  LDS.U8 R0, [UR5+0x1c] ;  /* 0x00001c05ff007984 */ /* 0x000e640008000000 */
[----:B-1----:R-:W-:-:S13]  /*3030*/  ISETP.NE.AND P0, PT, R0, RZ, PT ;  /* 0x000000ff0000720c */ /* 0x002fda0003f05270 */
[----:B------:R-:W-:Y:S05]  /*3040*/  @P0 BRA `(.L_x_58) ;  /* 0x0000000000580947 */ /* 0x000fea0003800000 */
[----:B------:R-:W-:-:S13]  /*3050*/  ELECT P0, URZ, PT ;  /* 0x0000000000ff782f */ /* 0x000fda0003800000 */
[----:B------:R-:W-:Y:S05]  /*3060*/  @!P0 BRA `(.L_x_59) ;  /* 0x0000000000608947 */ /* 0x000fea0003800000 */
[----:B------:R-:W-:Y:S01]  /*3070*/  UMOV UR4, 0x10 ;  /* 0x0000001000047882 */ /* 0x000fe20000000000 */
[----:B------:R-:W-:Y:S01]  /*3080*/  HFMA2 R0, -RZ, RZ, 0, 5.9604644775390625e-08 ;  /* 0x00000001ff007431 */ /* 0x000fe200000001ff */
[----:B------:R-:W-:-:S03]  /*3090*/  MOV R3, 0xffff ;  /* 0x0000ffff00037802 */ /* 0x000fc60000000f00 */
[----:B------:R-:W-:Y:S04]  /*30a0*/  DEPBAR.LE SB1, 0x36 ;  /* 0x00009d800000791a */ /* 0x000fe80000000000 */
[----:B------:R-:W1:Y:S02]  /*30b0*/  UTCATOMSWS.FIND_AND_SET.ALIGN UP0, UR4, UR4 ;  /* 0x00000004000475e3 */ /* 0x000e640008000800 */
[----:B-1----:R-:W-:Y:S01]  /*30c0*/  MOV R4, UR4 ;  /* 0x0000000400047c02 */ /* 0x002fe20008000f00 */
[----:B------:R-:W-:Y:S06]  /*30d0*/  BRA.U UP0, `(.L_x_60) ;  /* 0x0000000100187547 */ /* 0x000fec000b800000 */
.L_x_61:
[----:B------:R-:W-:Y:S05]  /*30e0*/  NANOSLEEP 0x64 ;  /* 0x000000640000795d */ /* 0x000fea0003800000 */
[----:B------:R-:W-:-:S05]  /*30f0*/  UMOV UR4, 0x10 ;  /* 0x0000001000047882 */ /* 0x000fca0000000000 */
[----:B------:R-:W-:Y:S04]  /*3100*/  DEPBAR.LE SB1, 0x36 ;  /* 0x00009d800000791a */ /* 0x000fe80000000000 */
[----:B------:R-:W1:Y:S02]  /*3110*/  UTCATOMSWS.FIND_AND_SET.ALIGN UP0, UR4, UR4 ;  /* 0x00000004000475e3 */ /* 0x000e640008000800 */
[----:B-1----:R-:W-:Y:S01]  /*3120*/  MOV R4, UR4 ;  /* 0x0000000400047c02 */ /* 0x002fe20008000f00 */
[----:B------:R-:W-:Y:S05]  /*3130*/  BRA.U !UP0, `(.L_x_61) ;  /* 0xfffffffd08e87547 */ /* 0x000fea000b83ffff */
.L_x_60:
[-C--:B------:R-:W-:Y:S02]  /*3140*/  SHF.L.U32 R3, R3, R4.reuse, RZ ;  /* 0x0000000403037219 */ /* 0x080fe400000006ff */
[----:B------:R-:W-:Y:S01]  /*3150*/  SHF.L.U32 R0, R0, R4, RZ ;  /* 0x0000000400007219 */ /* 0x000fe200000006ff */
[----:B------:R-:W-:Y:S02]  /*3160*/  IMAD.SHL.U32 R4, R4, 0x20, RZ ;  /* 0x0000002004047824 */ /* 0x000fe400078e00ff */
[----:B------:R1:W-:Y:S04]  /*3170*/  ATOMS.OR RZ, [UR5+0x14], R3 ;  /* 0x00001403ffff798c */ /* 0x0003e8000b000005 */
[----:B------:R1:W-:Y:S04]  /*3180*/  ATOMS.OR RZ, [UR5+0x18], R0 ;  /* 0x00001800ffff798c */ /* 0x0003e8000b000005 */
[----:B------:R1:W-:Y:S01]  /*3190*/  STS [UR6+0x140], R4 ;  /* 0x00014004ff007988 */ /* 0x0003e20008000806 */
[----:B------:R-:W-:Y:S05]  /*31a0*/  BRA `(.L_x_59) ;  /* 0x0000000000107947 */ /* 0x000fea0003800000 */
.L_x_58:
[----:B------:R-:W-:Y:S02]  /*31b0*/  MOV R0, 0xffffffff ;  /* 0xffffffff00007802 */ /* 0x000fe40000000f00 */
[----:B------:R-:W-:-:S03]  /*31c0*/  MOV R4, 0x31f0 ;  /* 0x000031f000047802 */ /* 0x000fc60000000f00 */
[----:B------:R1:W-:Y:S04]  /*31d0*/  STS [UR6+0x140], R0 ;  /* 0x00014000ff007988 */ /* 0x0003e80008000806 */
[----:B-1---5:R-:W-:Y:S05]  /*31e0*/  CALL.REL.NOINC `($__internal_1_$__cuda_sm10x_tcgen05_guardrail_trap_phase_invalid_during_alloc) ;  /* 0x0000006000a47944 */ /* 0x022fea0003c00000 */
.L_x_59:
[----:B------:R-:W-:Y:S05]  /*31f0*/  WARPSYNC.ALL ;  /* 0x0000000000007948 */ /* 0x000fea0003800000 */
[----:B------:R-:W2:Y:S01]  /*3200*/  S2UR UR4, SR_CgaCtaId ;  /* 0x00000000000479c3 */ /* 0x000ea20000008800 */
[----:B------:R-:W-:Y:S01]  /*3210*/  UMOV UR26, 0x400 ;  /* 0x00000400001a7882 */ /* 0x000fe20000000000 */
[----:B------:R-:W-:-:S06]  /*3220*/  NOP ;  /* 0x0000000000007918 */ /* 0x000fcc0000000000 */
[----:B------:R-:W-:Y:S06]  /*3230*/  BAR.ARV 0x6, 0xa0 ;  /* 0x0182800000007b1d */ /* 0x000fec0000002000 */
[----:B------:R-:W3:Y:S01]  /*3240*/  LDCU UR5, c[0x0][0x38c] ;  /* 0x00007180ff0577ac */ /* 0x000ee20008000800 */
[----:B------:R-:W-:Y:S01]  /*3250*/  LOP3.LUT R2, R2, 0xffff, RZ, 0xc0, !PT ;  /* 0x0000ffff02027812 */ /* 0x000fe200078ec0ff */
[----:B------:R-:W-:Y:S01]  /*3260*/  IMAD.MOV.U32 R11, RZ, RZ, 0x1 ;  /* 0x00000001ff0b7424 */ /* 0x000fe200078e00ff */
[----:B------:R-:W-:Y:S01]  /*3270*/  CS2R R8, SRZ ;  /* 0x0000000000087805 */ /* 0x000fe2000001ff00 */
[----:B------:R-:W4:Y:S01]  /*3280*/  LDCU UR7, c[0x0][0x38c] ;  /* 0x00007180ff0777ac */ /* 0x000f220008000800 */
[----:B------:R-:W-:Y:S01]  /*3290*/  R2UR UR27, R2 ;  /* 0x00000000021b72ca */ /* 0x000fe200000e0000 */
[----:B------:R-:W-:Y:S01]  /*32a0*/  IMAD.MOV.U32 R10, RZ, RZ, RZ ;  /* 0x000000ffff0a7224 */ /* 0x000fe200078e00ff */
[----:B------:R-:W-:Y:S01]  /*32b0*/  UMOV UR31, URZ ;  /* 0x000000ff001f7c82 */ /* 0x000fe20008000000 */
[----:B------:R-:W-:Y:S01]  /*32c0*/  UMOV UR22, URZ ;  /* 0x000000ff00167c82 */ /* 0x000fe20008000000 */
[----:B--2---:R-:W-:Y:S01]  /*32d0*/  ULEA UR26, UR4, UR26, 0x18 ;  /* 0x0000001a041a7291 */ /* 0x004fe2000f8ec0ff */
[----:B------:R-:W-:Y:S01]  /*32e0*/  UMOV UR38, 0x0 ;  /* 0x0000000000267882 */ /* 0x000fe20000000000 */
[----:B------:R-:W-:-:S02]  /*32f0*/  UMOV UR39, 0x8200490 ;  /* 0x0820049000277882 */ /* 0x000fc40000000000 */
[----:B------:R-:W-:Y:S02]  /*3300*/  UIADD3 UR4, UPT, UPT, UR26, 0x8400, URZ ;  /* 0x000084001a047890 */ /* 0x000fe4000fffe0ff */
[----:B------:R-:W-:Y:S02]  /*3310*/  UIADD3 UR6, UPT, UPT, UR26, 0x20400, URZ ;  /* 0x000204001a067890 */ /* 0x000fe4000fffe0ff */
[----:B---3--:R-:W-:Y:S01]  /*3320*/  UIADD3 UR5, UPT, UPT, UR5, 0x7f, URZ ;  /* 0x0000007f05057890 */ /* 0x008fe2000fffe0ff */
[----:B-1----:R-:W1:Y:S01]  /*3330*/  LDS R0, [UR26+0x140] ;  /* 0x0001401aff007984 */ /* 0x002e620008000800 */
[----:B------:R-:W-:Y:S01]  /*3340*/  UMOV UR36, 0x0 ;  /* 0x0000000000247882 */ /* 0x000fe20000000000 */
[----:B------:R-:W-:Y:S01]  /*3350*/  UMOV UR37, 0x8200490 ;  /* 0x0820049000257882 */ /* 0x000fe20000000000 */
[----:B------:R-:W-:Y:S02]  /*3360*/  USHF.R.S32.HI UR40, URZ, 0x1f, UR5 ;  /* 0x0000001fff287899 */ /* 0x000fe40008011405 */
[----:B----4-:R-:W-:-:S02]  /*3370*/  UISETP.GE.AND UP4, UPT, UR7, 0x1, UPT ;  /* 0x000000010700788c */ /* 0x010fc4000bf86270 */
[----:B------:R-:W-:Y:S02]  /*3380*/  ULEA.HI UR40, UR40, UR5, URZ, 0x7 ;  /* 0x0000000528287291 */ /* 0x000fe4000f8f38ff */
[----:B------:R-:W-:Y:S02]  /*3390*/  USHF.R.U32.HI UR5, URZ, 0x4, UR4 ;  /* 0x00000004ff057899 */ /* 0x000fe40008011604 */
[----:B------:R-:W-:Y:S02]  /*33a0*/  USHF.R.S32.HI UR40, URZ, 0x7, UR40 ;  /* 0x00000007ff287899 */ /* 0x000fe40008011428 */
[----:B------:R-:W-:Y:S02]  /*33b0*/  USHF.R.U32.HI UR4, URZ, 0x4, UR6 ;  /* 0x00000004ff047899 */ /* 0x000fe40008011606 */
[----:B------:R-:W-:Y:S02]  /*33c0*/  UISETP.LT.AND UP0, UPT, UR40, 0x1, UPT ;  /* 0x000000012800788c */ /* 0x000fe4000bf01270 */
[----:B------:R-:W-:-:S02]  /*33d0*/  ULOP3.LUT UR5, UR5, 0x3fff, URZ, 0xc0, !UPT ;  /* 0x00003fff05057892 */ /* 0x000fc4000f8ec0ff */
[----:B------:R-:W-:Y:S02]  /*33e0*/  ULOP3.LUT UR4, UR4, 0x3fff, URZ, 0xc0, !UPT ;  /* 0x00003fff04047892 */ /* 0x000fe4000f8ec0ff */
[----:B------:R-:W-:Y:S02]  /*33f0*/  USEL UR41, UR40, 0x1, !UP0 ;  /* 0x0000000128297887 */ /* 0x000fe4000c000000 */
[----:B------:R-:W-:Y:S02]  /*3400*/  ULOP3.LUT UR28, UR5, 0x10000, URZ, 0xfc, !UPT ;  /* 0x00010000051c7892 */ /* 0x000fe4000f8efcff */
[----:B------:R-:W-:Y:S02]  /*3410*/  ULOP3.LUT UR29, UR4, 0x10000, URZ, 0xfc, !UPT ;  /* 0x00010000041d7892 */ /* 0x000fe4000f8efcff */
[----:B------:R-:W-:Y:S01]  /*3420*/  UIADD3 UR41, UPT, UPT, -UR41, URZ, URZ ;  /* 0x000000ff29297290 */ /* 0x000fe2000fffe1ff */
[----:B------:R-:W-:Y:S01]  /*3430*/  UMOV UR34, 0x0 ;  /* 0x0000000000227882 */ /* 0x000fe20000000000 */
[----:B------:R-:W-:Y:S01]  /*3440*/  UMOV UR35, 0x8200490 ;  /* 0x0820049000237882 */ /* 0x000fe20000000000 */
[----:B------:R-:W-:Y:S01]  /*3450*/  UMOV UR32, 0x0 ;  /* 0x0000000000207882 */ /* 0x000fe20000000000 */
[----:B------:R-:W-:Y:S01]  /*3460*/  UMOV UR33, 0x8200490 ;  /* 0x0820049000217882 */ /* 0x000fe20000000000 */
[----:B-1----:R-:W-:-:S15]  /*3470*/  R2UR UR42, R0 ;  /* 0x00000000002a72ca */ /* 0x002fde00000e0000 */
.L_x_68:
[----:B------:R-:W-:Y:S02]  /*3480*/  LEA R0, R10, UR26, 0x3 ;  /* 0x0000001a0a007c11 */ /* 0x000fe4000f8e18ff */
[----:B------:R-:W-:Y:S02]  /*3490*/  SHF.L.U32 R5, R9, 0x1f, RZ ;  /* 0x0000001f09057819 */ /* 0x000fe400000006ff */
[----:B------:R-:W-:Y:S01]  /*34a0*/  PLOP3.LUT P0, PT, PT, PT, UP4, 0x80, 0x8 ;  /* 0x000000000008781c */ /* 0x000fe20003f0f048 */
[----:B------:R-:W-:Y:S01]  /*34b0*/  VIADD R3, R0, 0xa0 ;  /* 0x000000a000037836 */ /* 0x000fe20000000000 */
[----:B-1----:R-:W1:Y:S02]  /*34c0*/  SYNCS.PHASECHK.TRANS64.TRYWAIT P1, [R0+URZ+0x90], R5 ;  /* 0x00009005000075a7 */ /* 0x002e6400080211ff */
[----:B-1-3--:R-:W-:Y:S09]  /*34d0*/  @!P1 BRA `(.L_x_62) ;  /* 0x0000005800749947 */ /* 0x00aff20003800000 */
.L_x_134:
[----:B------:R-:W-:Y:S01]  /*34e0*/  LEA R4, R10, UR26, 0x4 ;  /* 0x0000001a0a047c11 */ /* 0x000fe2000f8e20ff */
[----:B------:R-:W-:Y:S01]  /*34f0*/  @UP4 ULEA UR4, UR22, UR26, 0x3 ;  /* 0x0000001a16044291 */ /* 0x000fe2000f8e18ff */
[----:B------:R-:W-:Y:S01]  /*3500*/  PLOP3.LUT P2, PT, PT, PT, PT, 0x80, 0x8 ;  /* 0x000000000008781c */ /* 0x000fe20003f4f070 */
[----:B------:R-:W-:Y:S01]  /*3510*/  ULEA UR30, UR31, UR26, 0x3 ;  /* 0x0000001a1f1e7291 */ /* 0x000fe2000f8e18ff */
[----:B------:R-:W-:Y:S01]  /*3520*/  PRMT R3, RZ, 0x654, R3 ;  /* 0x00000654ff037816 */ /* 0x000fe20000000003 */
[----:B------:R-:W-:Y:S01]  /*3530*/  ULEA UR11, UR31, UR42, 0x7 ;  /* 0x0000002a1f0b7291 */ /* 0x000fe2000f8e38ff */
[----:B-1----:R-:W1:Y:S01]  /*3540*/  LDS.128 R4, [R4+0x120] ;  /* 0x0001200004047984 */ /* 0x002e620000000c00 */
[----:B------:R-:W-:Y:S02]  /*3550*/  @P0 SHF.L.U32 R2, R8, 0x1f, RZ ;  /* 0x0000001f08020819 */ /* 0x000fe400000006ff */
[----:B------:R-:W-:Y:S01]  /*3560*/  SHF.L.U32 R0, R11, 0x1f, RZ ;  /* 0x0000001f0b007819 */ /* 0x000fe200000006ff */
[----:B------:R-:W-:Y:S01]  /*3570*/  @!PT LDS RZ, [RZ] ;  /* 0x00000000fffff984 */ /* 0x000fe20000000800 */
[----:B------:R-:W-:Y:S01]  /*3580*/  @!PT LDS RZ, [RZ] ;  /* 0x00000000fffff984 */ /* 0x000fe20000000800 */
[----:B------:R-:W-:Y:S01]  /*3590*/  @!PT LDS RZ, [RZ] ;  /* 0x00000000fffff984 */ /* 0x000fe20000000800 */
[----:B------:R-:W-:Y:S01]  /*35a0*/  @!PT LDS RZ, [RZ] ;  /* 0x00000000fffff984 */ /* 0x000fe20000000800 */
[----:B------:R2:W-:Y:S06]  /*35b0*/  MEMBAR.ALL.CTA ;  /* 0x0000000000007992 */ /* 0x0005ec0000008000 */
[----:B--2---:R-:W2:Y:S02]  /*35c0*/  FENCE.VIEW.ASYNC.S ;  /* 0x00000000000073c6 */ /* 0x004ea40000000000 */
[----:B--2---:R2:W-:Y:S01]  /*35d0*/  SYNCS.ARRIVE.TRANS64.RED.A1T0 RZ, [R3+URZ], RZ ;  /* 0x000000ff03ff79a7 */ /* 0x0045e200081004ff */
[----:B------:R2:W3:Y:S01]  /*35e0*/  @P0 SYNCS.PHASECHK.TRANS64.TRYWAIT P2, [UR4], R2 ;  /* 0x00000002ff0005a7 */ /* 0x0004e20008041104 */
[----:B-1----:R-:W-:Y:S01]  /*35f0*/  LOP3.LUT P1, RZ, R6, 0x1, RZ, 0xc0, !PT ;  /* 0x0000000106ff7812 */ /* 0x002fe2000782c0ff */
[----:B------:R-:W1:Y:S02]  /*3600*/  SYNCS.PHASECHK.TRANS64.TRYWAIT P0, [UR30+0xd0], R0 ;  /* 0x0000d000ff0075a7 */ /* 0x000e64000800111e */
[----:B-123--:R-:W-:Y:S10]  /*3610*/  @!P0 BRA `(.L_x_63) ;  /* 0x0000005800388947 */ /* 0x00eff40003800000 */
.L_x_136:
[----:B------:R-:W-:Y:S01]  /*3620*/  IADD3 R10, PT, PT, R10, 0x1, RZ ;  /* 0x000000010a0a7810 */ /* 0x000fe20007ffe0ff */
[----:B------:R-:W-:Y:S06]  /*3630*/  BRA.U !UP4, `(.L_x_64) ;  /* 0x000000010cc07547 */ /* 0x000fec000b800000 */
[----:B------:R-:W-:Y:S01]  /*3640*/  UPLOP3.LUT UP2, UPT, UPT, UPT, UPT, 0x40, 0x4 ;  /* 0x000000000004789c */ /* 0x000fe20003f4e870 */
[----:B------:R-:W-:Y:S01]  /*3650*/  UMOV UR24, UR41 ;  /* 0x0000002900187c82 */ /* 0x000fe20008000000 */
[----:B------:R-:W-:Y:S01]  /*3660*/  UMOV UR23, UR40 ;  /* 0x0000002800177c82 */ /* 0x000fe20008000000 */
[----:B------:R-:W-:-:S08]  /*3670*/  UMOV UR10, UR22 ;  /* 0x00000016000a7c82 */ /* 0x000fd00008000000 */
.L_x_67:
[----:B------:R-:W-:Y:S02]  /*3680*/  UIADD3 UR24, UPT, UPT, UR24, 0x1, URZ ;  /* 0x0000000118187890 */ /* 0x000fe4000fffe0ff */
[----:B--2---:R-:W-:Y:S02]  /*3690*/  ULEA UR5, UR10, UR26, 0x3 ;  /* 0x0000001a0a057291 */ /* 0x004fe4000f8e18ff */
[----:B------:R-:W-:Y:S01]  /*36a0*/  UISETP.NE.AND UP3, UPT, UR24, URZ, UPT ;  /* 0x000000ff1800728c */ /* 0x000fe2000bf65270 */
[----:B---3--:R-:W-:Y:S10]  /*36b0*/  @P2 BRA `(.L_x_65) ;  /* 0x00000000000c2947 */ /* 0x008ff40003800000 */
[----:B-1----:R-:W-:Y:S04]  /*36c0*/  SHF.L.U32 R3, R8, 0x1f, RZ ;  /* 0x0000001f08037819 */ /* 0x002fe800000006ff */
[----:B------:R-:W1:Y:S02]  /*36d0*/  SYNCS.PHASECHK.TRANS64.TRYWAIT P0, [UR5], R3 ;  /* 0x00000003ff0075a7 */ /* 0x000e640008001105 */
[----:B-1----:R-:W-:Y:S05]  /*36e0*/  @!P0 BRA `(.L_x_66) ;  /* 0x00000058001c8947 */ /* 0x002fea0003800000 */
.L_x_65:
[----:B------:R-:W-:Y:S01]  /*36f0*/  UISETP.NE.AND UP0, UPT, UR23, 0x1, UPT ;  /* 0x000000011700788c */ /* 0x000fe2000bf05270 */
[----:B------:R-:W-:Y:S01]  /*3700*/  PLOP3.LUT P2, PT, PT, PT, PT, 0x80, 0x8 ;  /* 0x000000000008781c */ /* 0x000fe20003f4f070 */
[----:B------:R-:W-:Y:S02]  /*3710*/  UIADD3 UR4, UPT, UPT, UR10, 0x1, URZ ;  /* 0x000000010a047890 */ /* 0x000fe4000fffe0ff */
[----:B------:R-:W-:Y:S02]  /*3720*/  UIADD3 UR25, UPT, UPT, UR5, 0x30, URZ ;  /* 0x0000003005197890 */ /* 0x000fe4000fffe0ff */
[----:B------:R-:W-:Y:S01]  /*3730*/  UISETP.NE.AND UP1, UPT, UR4, 0x6, UPT ;  /* 0x000000060400788c */ /* 0x000fe2000bf25270 */
[----:B------:R-:W-:Y:S01]  /*3740*/  PLOP3.LUT P0, PT, PT, PT, UP0, 0x80, 0x8 ;  /* 0x000000000008781c */ /* 0x000fe20003f0f008 */
[----:B------:R-:W-:Y:S02]  /*3750*/  UIADD3 UR23, UPT, UPT, UR23, -0x1, URZ ;  /* 0xffffffff17177890 */ /* 0x000fe4000fffe0ff */
[----:B------:R-:W-:Y:S02]  /*3760*/  USEL UR6, URZ, 0x1, UP1 ;  /* 0x00000001ff067887 */ /* 0x000fe40008800000 */
[----:B------:R-:W-:Y:S01]  /*3770*/  USEL UR22, UR4, URZ, UP1 ;  /* 0x000000ff04167287 */ /* 0x000fe20008800000 */
[----:B------:R-:W-:Y:S01]  /*3780*/  UMOV UR7, 0x40004040 ;  /* 0x4000404000077882 */ /* 0x000fe20000000000 */
[----:B------:R-:W-:Y:S02]  /*3790*/  UMOV UR5, 0x40004040 ;  /* 0x4000404000057882 */ /* 0x000fe40000000000 */
[----:B------:R-:W-:Y:S01]  /*37a0*/  @UP0 ULEA UR4, UR22, UR26, 0x3 ;  /* 0x0000001a16040291 */ /* 0x000fe2000f8e18ff */
[----:B------:R-:W-:Y:S01]  /*37b0*/  LOP3.LUT R8, R8, UR6, RZ, 0x3c, !PT ;  /* 0x0000000608087c12 */ /* 0x000fe2000f8e3cff */
[----:B------:R-:W-:Y:S01]  /*37c0*/  ULEA UR6, UR10, UR29, 0xa ;  /* 0x0000001d0a067291 */ /* 0x000fe2000f8e50ff */
[----:B------:R-:W-:Y:S02]  /*37d0*/  UMOV UR21, 0x40004040 ;  /* 0x4000404000157882 */ /* 0x000fe40000000000 */
[----:B-1----:R-:W-:Y:S01]  /*37e0*/  @P0 SHF.L.U32 R0, R8, 0x1f, RZ ;  /* 0x0000001f08000819 */ /* 0x002fe200000006ff */
[----:B------:R-:W-:Y:S02]  /*37f0*/  UIADD3 UR20, UPT, UPT, UR6, 0x2, URZ ;  /* 0x0000000206147890 */ /* 0x000fe4000fffe0ff */
[----:B------:R-:W-:Y:S01]  /*3800*/  UIADD3 UR16, UPT, UPT, UR6, 0x4, URZ ;  /* 0x0000000406107890 */ /* 0x000fe2000fffe0ff */
[----:B------:R2:W3:Y:S01]  /*3810*/  @P0 SYNCS.PHASECHK.TRANS64.TRYWAIT P2, [UR4], R0 ;  /* 0x00000000ff0005a7 */ /* 0x0004e20008041104 */
[----:B------:R-:W-:Y:S02]  /*3820*/  ULEA UR4, UR10, UR28, 0xa ;  /* 0x0000001c0a047291 */ /* 0x000fe4000f8e50ff */
[----:B------:R-:W-:Y:S02]  /*3830*/  UIADD3 UR12, UPT, UPT, UR6, 0x6, URZ ;  /* 0x00000006060c7890 */ /* 0x000fe4000fffe0ff */
[----:B------:R-:W-:Y:S02]  /*3840*/  UIADD3 UR18, UPT, UPT, UR4, 0x2, URZ ;  /* 0x0000000204127890 */ /* 0x000fe4000fffe0ff */
[----:B------:R-:W-:Y:S02]  /*3850*/  UIADD3 UR14, UPT, UPT, UR4, 0x4, URZ ;  /* 0x00000004040e7890 */ /* 0x000fe4000fffe0ff */
[----:B------:R-:W-:Y:S01]  /*3860*/  UIADD3 UR8, UPT, UPT, UR4, 0x6, URZ ;  /* 0x0000000604087890 */ /* 0x000fe2000fffe0ff */
[----:B------:R2:W-:Y:S01]  /*3870*/  UTCQMMA gdesc[UR4], gdesc[UR6], tmem[UR11], tmem[UR38], idesc[UR39], UP2 ;  /* 0x00ff2606040075ea */ /* 0x0005e2000900030b */
[----:B------:R-:W-:Y:S01]  /*3880*/  UPLOP3.LUT UP2, UPT, UPT, UPT, UPT, 0x80, 0x8 ;  /* 0x000000000008789c */ /* 0x000fe20003f4f070 */
[----:B------:R-:W-:Y:S01]  /*3890*/  UMOV UR19, 0x40004040 ;  /* 0x4000404000137882 */ /* 0x000fe20000000000 */
[----:B------:R-:W-:Y:S01]  /*38a0*/  UMOV UR17, 0x40004040 ;  /* 0x4000404000117882 */ /* 0x000fe20000000000 */
[----:B------:R2:W-:Y:S01]  /*38b0*/  UTCQMMA gdesc[UR18], gdesc[UR20], tmem[UR11], tmem[UR36], idesc[UR37], UPT ;  /* 0x00ff2414120075ea */ /* 0x0005e2000b80030b */
[----:B------:R-:W-:Y:S01]  /*38c0*/  UMOV UR15, 0x40004040 ;  /* 0x40004040000f7882 */ /* 0x000fe20000000000 */
[----:B------:R-:W-:Y:S01]  /*38d0*/  UMOV UR13, 0x40004040 ;  /* 0x40004040000d7882 */ /* 0x000fe20000000000 */
[----:B------:R-:W-:Y:S01]  /*38e0*/  UMOV UR9, 0x40004040 ;  /* 0x4000404000097882 */ /* 0x000fe20000000000 */
[----:B------:R2:W-:Y:S01]  /*38f0*/  UTCQMMA gdesc[UR14], gdesc[UR16], tmem[UR11], tmem[UR34], idesc[UR35], UPT ;  /* 0x00ff22100e0075ea */ /* 0x0005e2000b80030b */
[----:B------:R2:W-:Y:S01]  /*3900*/  UTCQMMA gdesc[UR8], gdesc[UR12], tmem[UR11], tmem[UR32], idesc[UR33], UPT ;  /* 0x00ff200c080075ea */ /* 0x0005e2000b80030b */
[----:B------:R2:W-:Y:S01]  /*3910*/  UTCBAR.MULTICAST [UR25], URZ, UR27 ;  /* 0x000000ff190073e9 */ /* 0x0005e2000800081b */
[----:B------:R-:W-:Y:S01]  /*3920*/  UMOV UR10, UR22 ;  /* 0x00000016000a7c82 */ /* 0x000fe20008000000 */
[----:B------:R-:W-:Y:S05]  /*3930*/  BRA.U UP3, `(.L_x_67) ;  /* 0xfffffffd03507547 */ /* 0x000fea000b83ffff */
.L_x_64:
[----:B--2---:R-:W-:Y:S01]  /*3940*/  UIADD3 UR4, UPT, UPT, UR31, 0x1, URZ ;  /* 0x000000011f047890 */ /* 0x004fe2000fffe0ff */
[C---:B------:R-:W-:Y:S01]  /*3950*/  ISETP.NE.AND P0, PT, R10.reuse, 0x2, PT ;  /* 0x000000020a00780c */ /* 0x040fe20003f05270 */
[----:B------:R-:W-:Y:S02]  /*3960*/  UIADD3 UR5, UPT, UPT, UR30, 0xb0, URZ ;  /* 0x000000b01e057890 */ /* 0x000fe4000fffe0ff */
[----:B------:R-:W-:Y:S01]  /*3970*/  UISETP.NE.AND UP0, UPT, UR4, 0x4, UPT ;  /* 0x000000040400788c */ /* 0x000fe2000bf05270 */
[----:B-1----:R-:W-:Y:S02]  /*3980*/  SEL R0, RZ, 0x1, P0 ;  /* 0x00000001ff007807 */ /* 0x002fe40000000000 */
[----:B------:R-:W-:Y:S01]  /*3990*/  SEL R10, R10, RZ, P0 ;  /* 0x000000ff0a0a7207 */ /* 0x000fe20000000000 */
[----:B------:R-:W-:Y:S01]  /*39a0*/  USEL UR6, URZ, 0x1, UP0 ;  /* 0x00000001ff067887 */ /* 0x000fe20008000000 */
[----:B------:R-:W-:Y:S01]  /*39b0*/  LOP3.LUT R9, R9, R0, RZ, 0x3c, !PT ;  /* 0x0000000009097212 */ /* 0x000fe200078e3cff */
[----:B------:R-:W-:Y:S01]  /*39c0*/  USEL UR31, UR4, URZ, UP0 ;  /* 0x000000ff041f7287 */ /* 0x000fe20008000000 */
[----:B------:R1:W-:Y:S03]  /*39d0*/  UTCBAR [UR5], URZ ;  /* 0x000000ff050073e9 */ /* 0x0003e600080000ff */
[----:B------:R-:W-:Y:S01]  /*39e0*/  LOP3.LUT R11, R11, UR6, RZ, 0x3c, !PT ;  /* 0x000000060b0b7c12 */ /* 0x000fe2000f8e3cff */
[----:B------:R-:W-:Y:S07]  /*39f0*/  @P1 BRA `(.L_x_68) ;  /* 0xfffffff800a01947 */ /* 0x000fee000383ffff */
[----:B------:R-:W2:Y:S01]  /*3a00*/  S2UR UR8, SR_CgaCtaId ;  /* 0x00000000000879c3 */ /* 0x000ea20000008800 */
[----:B------:R-:W-:Y:S01]  /*3a10*/  ELECT P0, URZ, PT ;  /* 0x0000000000ff782f */ /* 0x000fe20003800000 */
[----:B------:R-:W-:Y:S01]  /*3a20*/  IMAD.MOV.U32 R0, RZ, RZ, 0x1 ;  /* 0x00000001ff007424 */ /* 0x000fe200078e00ff */
[----:B------:R-:W-:Y:S01]  /*3a30*/  UIADD3 UR26, UPT, UPT, UR26, 0xd0, URZ ;  /* 0x000000d01a1a7890 */ /* 0x000fe2000fffe0ff */
[----:B------:R-:W-:Y:S01]  /*3a40*/  SHF.L.U32 R3, R11, 0x1f, RZ ;  /* 0x0000001f0b037819 */ /* 0x000fe200000006ff */
[----:B------:R-:W-:-:S03]  /*3a50*/  UMOV UR4, 0x40 ;  /* 0x0000004000047882 */ /* 0x000fc60000000000 */
[----:B------:R-:W-:Y:S01]  /*3a60*/  UVIRTCOUNT.DEALLOC.SMPOOL 0x80 ;  /* 0x000000800000784c */ /* 0x000fe20000000000 */
[----:B--2---:R-:W-:Y:S02]  /*3a70*/  ULEA UR8, UR8, UR4, 0x18 ;  /* 0x0000000408087291 */ /* 0x004fe4000f8ec0ff */
[----:B------:R-:W-:-:S07]  /*3a80*/  ULEA UR4, UR31, UR26, 0x3 ;  /* 0x0000001a1f047291 */ /* 0x000fce000f8e18ff */
[----:B------:R2:W-:Y:S02]  /*3a90*/  @P0 STS.U8 [UR8+0x1c], R0 ;  /* 0x00001c00ff000988 */ /* 0x0005e40008000008 */
[----:B------:R-:W4:Y:S02]  /*3aa0*/  SYNCS.PHASECHK.TRANS64.TRYWAIT P0, [UR4], R3 ;  /* 0x00000003ff0075a7 */ /* 0x000f240008001104 */
[----:B--2-4-:R-:W-:Y:S05]  /*3ab0*/  @!P0 BRA `(.L_x_69) ;  /* 0x0000005400408947 */ /* 0x014fea0003800000 */
.L_x_139:
[----:B------:R-:W-:-:S04]  /*3ac0*/  UIADD3 UR4, UPT, UPT, UR31, 0x1, URZ ;  /* 0x000000011f047890 */ /* 0x000fc8000fffe0ff */
[----:B------:R-:W-:-:S04]  /*3ad0*/  UISETP.NE.AND UP0, UPT, UR4, 0x4, UPT ;  /* 0x000000040400788c */ /* 0x000fc8000bf05270 */
[----:B------:R-:W-:Y:S02]  /*3ae0*/  USEL UR6, URZ, 0x1, UP0 ;  /* 0x00000001ff067887 */ /* 0x000fe40008000000 */
[----:B------:R-:W-:-:S04]  /*3af0*/  USEL UR4, UR4, URZ, UP0 ;  /* 0x000000ff04047287 */ /* 0x000fc80008000000 */
[----:B-1----:R-:W-:Y:S01]  /*3b00*/  ULEA UR5, UR4, UR26, 0x3 ;  /* 0x0000001a04057291 */ /* 0x002fe2000f8e18ff */
[----:B------:R-:W-:-:S04]  /*3b10*/  LOP3.LUT R2, R11, UR6, RZ, 0x3c, !PT ;  /* 0x000000060b027c12 */ /* 0x000fc8000f8e3cff */
[----:B--2---:R-:W-:-:S04]  /*3b20*/  SHF.L.U32 R3, R2, 0x1f, RZ ;  /* 0x0000001f02037819 */ /* 0x004fc800000006ff */
[----:B------:R-:W1:Y:S02]  /*3b30*/  SYNCS.PHASECHK.TRANS64.TRYWAIT P0, [UR5], R3 ;  /* 0x00000003ff0075a7 */ /* 0x000e640008001105 */
[----:B-1----:R-:W-:Y:S05]  /*3b40*/  @!P0 BRA `(.L_x_70) ;  /* 0x0000005400348947 */ /* 0x002fea0003800000 */
.L_x_141:
        /* <DEDUP_REMOVED lines=9> */
.L_x_143:
[----:B------:R-:W-:-:S04]  /*3be0*/  UIADD3 UR4, UPT, UPT, UR4, 0x1, URZ ;  /* 0x0000000104047890 */ /* 0x000fc8000fffe0ff */
[----:B------:R-:W-:-:S04]  /*3bf0*/  UISETP.NE.AND UP0, UPT, UR4, 0x4, UPT ;  /* 0x000000040400788c */ /* 0x000fc8000bf05270 */
[----:B------:R-:W-:Y:S02]  /*3c00*/  USEL UR5, URZ, 0x1, UP0 ;  /* 0x00000001ff057887 */ /* 0x000fe40008000000 */
[----:B------:R-:W-:-:S04]  /*3c10*/  USEL UR4, UR4, URZ, UP0 ;  /* 0x000000ff04047287 */ /* 0x000fc80008000000 */
[----:B------:R-:W-:Y:S01]  /*3c20*/  ULEA UR4, UR4, UR26, 0x3 ;  /* 0x0000001a04047291 */ /* 0x000fe2000f8e18ff */
[----:B-1----:R-:W-:-:S04]  /*3c30*/  LOP3.LUT R3, R2, UR5, RZ, 0x3c, !PT ;  /* 0x0000000502037c12 */ /* 0x002fc8000f8e3cff */
[----:B------:R-:W-:-:S04]  /*3c40*/  SHF.L.U32 R3, R3, 0x1f, RZ ;  /* 0x0000001f03037819 */ /* 0x000fc800000006ff */
[----:B------:R-:W1:Y:S02]  /*3c50*/  SYNCS.PHASECHK.TRANS64.TRYWAIT P0, [UR4], R3 ;  /* 0x00000003ff0075a7 */ /* 0x000e640008001104 */
[----:B-1----:R-:W-:Y:S05]  /*3c60*/  @!P0 BRA `(.L_x_72) ;  /* 0x00000054001c8947 */ /* 0x002fea0003800000 */
.L_x_145:
[----:B------:R-:W-:Y:S01]  /*3c70*/  NOP ;  /* 0x0000000000007918 */ /* 0x000fe20000000000 */
[----:B-1----:R-:W1:Y:S01]  /*3c80*/  LDS R0, [UR8+0x14] ;  /* 0x00001408ff007984 */ /* 0x002e620008000800 */
[----:B------:R-:W-:Y:S01]  /*3c90*/  ULOP3.LUT UR4, UR42, 0xffff, URZ, 0xc0, !UPT ;  /* 0x0000ffff2a047892 */ /* 0x000fe2000f8ec0ff */
[----:B------:R-:W-:Y:S01]  /*3ca0*/  UMOV UR5, 0xffff ;  /* 0x0000ffff00057882 */ /* 0x000fe20000000000 */
[----:B------:R-:W-:Y:S02]  /*3cb0*/  UMOV UR6, 0x1 ;  /* 0x0000000100067882 */ /* 0x000fe40000000000 */
[----:B------:R-:W-:-:S04]  /*3cc0*/  USHF.R.U32.HI UR4, URZ, 0x5, UR4 ;  /* 0x00000005ff047899 */ /* 0x000fc80008011604 */
[----:B------:R-:W-:Y:S02]  /*3cd0*/  USHF.L.U32 UR5, UR5, UR4, URZ ;  /* 0x0000000405057299 */ /* 0x000fe400080006ff */
[----:B------:R-:W-:-:S04]  /*3ce0*/  USHF.L.U32 UR4, UR6, UR4, URZ ;  /* 0x0000000406047299 */ /* 0x000fc800080006ff */
[----:B-1----:R-:W-:-:S04]  /*3cf0*/  LOP3.LUT R0, R0, UR5, RZ, 0xc0, !PT ;  /* 0x0000000500007c12 */ /* 0x002fc8000f8ec0ff */
[----:B------:R-:W-:-:S13]  /*3d00*/  ISETP.NE.AND P0, PT, R0, UR5, PT ;  /* 0x0000000500007c0c */ /* 0x000fda000bf05270 */
[----:B------:R-:W-:Y:S05]  /*3d10*/  @P0 BRA `(.L_x_73) ;  /* 0x0000000000580947 */ /* 0x000fea0003800000 */
[----:B------:R-:W1:Y:S02]  /*3d20*/  LDS R0, [UR8+0x18] ;  /* 0x00001808ff007984 */ /* 0x000e640008000800 */
[----:B-1----:R-:W-:-:S04]  /*3d30*/  LOP3.LUT R0, R0, UR4, RZ, 0xc0, !PT ;  /* 0x0000000400007c12 */ /* 0x002fc8000f8ec0ff */
[----:B------:R-:W-:-:S13]  /*3d40*/  ISETP.NE.AND P0, PT, R0, UR4, PT ;  /* 0x0000000400007c0c */ /* 0x000fda000bf05270 */
[----:B------:R-:W-:Y:S05]  /*3d50*/  @P0 BRA `(.L_x_74) ;  /* 0x00000000003c0947 */ /* 0x000fea0003800000 */
[----:B------:R-:W1:Y:S01]  /*3d60*/  S2R R2, SR_LANEID ;  /* 0x0000000000027919 */ /* 0x000e620000000000 */
[----:B------:R-:W-:Y:S01]  /*3d70*/  ULOP3.LUT UR5, URZ, UR5, URZ, 0x33, !UPT ;  /* 0x00000005ff057292 */ /* 0x000fe2000f8e33ff */
[----:B------:R-:W-:Y:S01]  /*3d80*/  LOP3.LUT R4, RZ, UR4, RZ, 0x33, !PT ;  /* 0x00000004ff047c12 */ /* 0x000fe2000f8e33ff */
[----:B------:R-:W-:Y:S02]  /*3d90*/  VOTEU.ANY UR4, UPT, PT ;  /* 0x0000000000047886 */ /* 0x000fe400038e0100 */
[----:B------:R-:W-:Y:S01]  /*3da0*/  UFLO.U32 UR4, UR4 ;  /* 0x00000004000472bd */ /* 0x000fe200080e0000 */
[----:B------:R-:W2:Y:S01]  /*3db0*/  REDUX UR6, R4 ;  /* 0x00000000040673c4 */ /* 0x000ea20000000000 */
[----:B------:R-:W-:-:S06]  /*3dc0*/  IMAD.U32 R0, RZ, RZ, UR5 ;  /* 0x00000005ff007e24 */ /* 0x000fcc000f8e00ff */
[----:B------:R4:W-:Y:S01]  /*3dd0*/  UTCATOMSWS.AND URZ, UR5 ;  /* 0x0000000500ff79e3 */ /* 0x0009e20008000000 */
[----:B------:R-:W3:Y:S01]  /*3de0*/  REDUX UR7, R0 ;  /* 0x00000000000773c4 */ /* 0x000ee20000000000 */
[----:B-1----:R-:W-:Y:S01]  /*3df0*/  ISETP.EQ.U32.AND P0, PT, R2, UR4, PT ;  /* 0x0000000402007c0c */ /* 0x002fe2000bf02070 */
[----:B--2---:R-:W-:Y:S01]  /*3e00*/  IMAD.U32 R2, RZ, RZ, UR6 ;  /* 0x00000006ff027e24 */ /* 0x004fe2000f8e00ff */
[----:B---3--:R-:W-:-:S11]  /*3e10*/  MOV R3, UR7 ;  /* 0x0000000700037c02 */ /* 0x008fd60008000f00 */
[----:B------:R4:W-:Y:S04]  /*3e20*/  @P0 ATOMS.AND RZ, [UR8+0x14], R3 ;  /* 0x00001403ffff098c */ /* 0x0009e8000a800008 */
[----:B------:R4:W-:Y:S01]  /*3e30*/  @P0 ATOMS.AND RZ, [UR8+0x18], R2 ;  /* 0x00001802ffff098c */ /* 0x0009e2000a800008 */
[----:B------:R-:W-:Y:S05]  /*3e40*/  BRA `(.L_x_75) ;  /* 0x0000000000147947 */ /* 0x000fea0003800000 */
.L_x_74:
[----:B------:R-:W-:Y:S02]  /*3e50*/  MOV R2, 0x3e70 ;  /* 0x00003e7000027802 */ /* 0x000fe40000000f00 */
[----:B---3-5:R-:W-:Y:S05]  /*3e60*/  CALL.REL.NOINC `($__internal_0_$__cuda_sm10x_tcgen05_guardrail_trap_col_being_dealloced_not_returned_by_alloc) ;  /* 0x0000005400787944 */ /* 0x028fea0003c00000 */
[----:B------:R-:W-:Y:S05]  /*3e70*/  BRA `(.L_x_75) ;  /* 0x0000000000087947 */ /* 0x000fea0003800000 */
.L_x_73:
[----:B------:R-:W-:Y:S02]  /*3e80*/  MOV R2, 0x3ea0 ;  /* 0x00003ea000027802 */ /* 0x000fe40000000f00 */
[----:B---3-5:R-:W-:Y:S05]  /*3e90*/  CALL.REL.NOINC `($__internal_2_$__cuda_sm10x_tcgen05_guardrail_trap_unallocated_columns_being_dealloced) ;  /* 0x0000005400847944 */ /* 0x028fea0003c00000 */
.L_x_75:
[----:B------:R-:W-:Y:S01]  /*3ea0*/  NOP ;  /* 0x0000000000007918 */ /* 0x000fe20000000000 */
[----:B----4-:R-:W-:Y:S05]  /*3eb0*/  EXIT ;  /* 0x000000000000794d */ /* 0x010fea0003800000 */
.L_x_57:
[----:B------:R-:W-:-:S09]  /*3ec0*/  UISETP.NE.OR UP0, UPT, UR17, 0x3, !UP3 ;  /* 0x000000031100788c */ /* 0x000fd2000df05670 */
[----:B------:R-:W-:Y:S05]  /*3ed0*/  BRA.U UP0, `(.L_x_76) ;  /* 0x0000000d00807547 */ /* 0x000fea000b800000 */
[----:B------:R-:W1:Y:S01]  /*3ee0*/  LDCU UR32, c[0x0][0x370] ;  /* 0x00006e00ff2077ac */ /* 0x000e620008000800 */
[----:B------:R-:W2:Y:S01]  /*3ef0*/  LDC.64 R16, c[0x0][0x348] ;  /* 0x0000d200ff107b82 */ /* 0x000ea20000000a00 */
[----:B------:R-:W-:Y:S02]  /*3f00*/  HFMA2 R13, -RZ, RZ, 0, 0 ;  /* 0x00000000ff0d7431 */ /* 0x000fe400000001ff */
[----:B------:R-:W-:Y:S01]  /*3f10*/  IMAD.MOV.U32 R15, RZ, RZ, 0x1 ;  /* 0x00000001ff0f7424 */ /* 0x000fe200078e00ff */
[----:B------:R-:W1:Y:S01]  /*3f20*/  LDCU.128 UR28, c[0x0][0xb10] ;  /* 0x00016200ff1c77ac */ /* 0x000e620008000c00 */
[----:B------:R-:W-:Y:S01]  /*3f30*/  IMAD.MOV.U32 R14, RZ, RZ, RZ ;  /* 0x000000ffff0e7224 */ /* 0x000fe200078e00ff */
[----:B------:R-:W-:Y:S01]  /*3f40*/  MOV R7, 0x2000 ;  /* 0x0000200000077802 */ /* 0x000fe20000000f00 */
[----:B------:R-:W3:Y:S01]  /*3f50*/  LDCU UR27, c[0x0][0x374] ;  /* 0x00006e80ff1b77ac */ /* 0x000ee20008000800 */
[----:B------:R-:W4:Y:S01]  /*3f60*/  LDC.64 R2, c[0x0][0x888] ;  /* 0x00022200ff027b82 */ /* 0x000f220000000a00 */
[----:B------:R-:W3:Y:S01]  /*3f70*/  LDCU UR15, c[0x0][0xb0c] ;  /* 0x00016180ff0f77ac */ /* 0x000ee20008000800 */
[----:B------:R-:W2:Y:S06]  /*3f80*/  LDCU UR38, c[0x0][0xb20] ;  /* 0x00016400ff2677ac */ /* 0x000eac0008000800 */
[----:B------:R-:W4:Y:S01]  /*3f90*/  LDC.64 R4, c[0x0][0x890] ;  /* 0x00022400ff047b82 */ /* 0x000f220000000a00 */
[----:B------:R-:W2:Y:S01]  /*3fa0*/  LDCU UR4, c[0x0][0xb30] ;  /* 0x00016600ff0477ac */ /* 0x000ea20008000800 */
[----:B------:R-:W-:Y:S01]  /*3fb0*/  UMOV UR21, 0x400 ;  /* 0x0000040000157882 */ /* 0x000fe20000000000 */
[----:B-1----:R-:W-:-:S02]  /*3fc0*/  UIMAD.WIDE.U32 UR6, UR32, UR28, URZ ;  /* 0x0000001c200672a5 */ /* 0x002fc4000f8e00ff */
[----:B---3--:R-:W-:Y:S02]  /*3fd0*/  UIMAD.WIDE.U32 UR8, UR27, UR31, URZ ;  /* 0x0000001f1b0872a5 */ /* 0x008fe4000f8e00ff */
[----:B------:R-:W-:Y:S02]  /*3fe0*/  ULEA UR21, UR45, UR21, 0x18 ;  /* 0x000000152d157291 */ /* 0x000fe4000f8ec0ff */
[----:B------:R-:W-:Y:S02]  /*3ff0*/  UPLOP3.LUT UP3, UPT, UPT, UPT, UPT, 0x40, 0x4 ;  /* 0x000000000004789c */ /* 0x000fe40003f6e870 */
[----:B------:R-:W-:Y:S01]  /*4000*/  UIADD3 UR33, UPT, UPT, UR21, 0x68, URZ ;  /* 0x0000006815217890 */ /* 0x000fe2000fffe0ff */
[----:B------:R-:W-:Y:S01]  /*4010*/  UMOV UR6, UR7 ;  /* 0x0000000700067c82 */ /* 0x000fe20008000000 */
[----:B------:R-:W-:Y:S01]  /*4020*/  UMOV UR34, UR9 ;  /* 0x0000000900227c82 */ /* 0x000fe20008000000 */
[----:B------:R-:W-:Y:S02]  /*4030*/  UISETP.GE.AND UP0, UPT, UR42, 0x1, UPT ;  /* 0x000000012a00788c */ /* 0x000fe4000bf06270 */
[----:B------:R-:W-:Y:S01]  /*4040*/  UISETP.NE.AND UP4, UPT, UR42, 0x1, UPT ;  /* 0x000000012a00788c */ /* 0x000fe2000bf85270 */
[----:B------:R-:W1:Y:S01]  /*4050*/  LDCU.64 UR22, c[0x0][0xb28] ;  /* 0x00016500ff1677ac */ /* 0x000e620008000a00 */
[----:B------:R-:W-:-:S02]  /*4060*/  UISETP.NE.AND UP6, UPT, UR15, 0x1, UPT ;  /* 0x000000010f00788c */ /* 0x000fc4000bfc5270 */
[----:B------:R-:W-:Y:S02]  /*4070*/  UISETP.NE.AND UP5, UPT, UR30, 0x1, UPT ;  /* 0x000000011e00788c */ /* 0x000fe4000bfa5270 */
[----:B------:R-:W-:Y:S02]  /*4080*/  UIADD3 UR17, UPT, UPT, UR21, 0x60, URZ ;  /* 0x0000006015117890 */ /* 0x000fe4000fffe0ff */
[----:B------:R-:W-:Y:S02]  /*4090*/  UPRMT UR33, UR45, 0x654, UR33 ;  /* 0x000006542d217896 */ /* 0x000fe40008000021 */
[----:B------:R-:W-:Y:S02]  /*40a0*/  USHF.R.U32.HI UR35, URZ, UR29, UR6 ;  /* 0x0000001dff237299 */ /* 0x000fe40008011606 */
[----:B--2---:R-:W-:Y:S02]  /*40b0*/  USHF.R.U32.HI UR34, URZ, UR38, UR34 ;  /* 0x00000026ff227299 */ /* 0x004fe40008011622 */
[----:B------:R-:W-:-:S11]  /*40c0*/  UISETP.NE.AND UP2, UPT, UR4, 0x1, UPT ;  /* 0x000000010400788c */ /* 0x000fd6000bf45270 */
.L_x_85:
[C---:B------:R-:W-:Y:S02]  /*40d0*/  LEA R12, R14.reuse, UR21, 0x3 ;  /* 0x000000150e0c7c11 */ /* 0x040fe4000f8e18ff */
[----:B------:R-:W-:Y:S02]  /*40e0*/  SHF.L.U32 R9, R13, 0x1f, RZ ;  /* 0x0000001f0d097819 */ /* 0x000fe400000006ff */
[----:B------:R-:W-:Y:S02]  /*40f0*/  LEA R10, R14, UR21, 0x4 ;  /* 0x000000150e0a7c11 */ /* 0x000fe4000f8e20ff */
[----:B--2---:R-:W2:Y:S02]  /*4100*/  SYNCS.PHASECHK.TRANS64.TRYWAIT P0, [R12+URZ+0x90], R9 ;  /* 0x000090090c0075a7 */ /* 0x004ea400080011ff */
[----:B--2---:R-:W-:Y:S05]  /*4110*/  @!P0 BRA `(.L_x_77) ;  /* 0x0000005000088947 */ /* 0x004fea0003800000 */
.L_x_146:
[----:B--2---:R-:W2:Y:S01]  /*4120*/  LDS.128 R8, [R10+0x120] ;  /* 0x000120000a087984 */ /* 0x004ea20000000c00 */
[----:B------:R-:W-:Y:S01]  /*4130*/  UISETP.GE.AND UP0, UPT, UR42, 0x1, UPT ;  /* 0x000000012a00788c */ /* 0x000fe2000bf06270 */
[----:B------:R-:W-:Y:S01]  /*4140*/  @!PT LDS RZ, [RZ] ;  /* 0x00000000fffff984 */ /* 0x000fe20000000800 */
[----:B------:R-:W-:Y:S01]  /*4150*/  @!PT LDS RZ, [RZ] ;  /* 0x00000000fffff984 */ /* 0x000fe20000000800 */
[----:B------:R-:W-:Y:S01]  /*4160*/  @!PT LDS RZ, [RZ] ;  /* 0x00000000fffff984 */ /* 0x000fe20000000800 */
[----:B------:R-:W-:Y:S01]  /*4170*/  @!PT LDS RZ, [RZ] ;  /* 0x00000000fffff984 */ /* 0x000fe20000000800 */
[----:B------:R3:W-:Y:S06]  /*4180*/  MEMBAR.ALL.CTA ;  /* 0x0000000000007992 */ /* 0x0007ec0000008000 */
[----:B---3--:R-:W3:Y:S01]  /*4190*/  FENCE.VIEW.ASYNC.S ;  /* 0x00000000000073c6 */ /* 0x008ee20000000000 */
[----:B--2---:R-:W-:Y:S11]  /*41a0*/  LOP3.LUT P0, RZ, R10, 0x1, RZ, 0xc0, !PT ;  /* 0x000000010aff7812 */ /* 0x004ff6000780c0ff */
[----:B------:R-:W-:Y:S02]  /*41b0*/  @!UPT UIADD3 URZ, UPT, UPT, URZ, URZ, URZ ;  /* 0x000000fffffff290 */ /* 0x000fe4000fffe0ff */
[----:B---3--:R-:W-:Y:S01]  /*41c0*/  VOTEU.ANY UP1, P0 ;  /* 0x0000000000ff7886 */ /* 0x008fe20000020100 */
[----:B------:R-:W-:Y:S11]  /*41d0*/  PLOP3.LUT P0, PT, PT, PT, UP1, 0x80, 0x8 ;  /* 0x000000000008781c */ /* 0x000ff60003f0f018 */
[----:B------:R-:W-:Y:S02]  /*41e0*/  @!UPT UIADD3 URZ, UPT, UPT, URZ, URZ, URZ ;  /* 0x000000fffffff290 */ /* 0x000fe4000fffe0ff */
[----:B------:R-:W-:Y:S02]  /*41f0*/  @P0 SHF.R.U32.HI R0, RZ, 0x10, R9 ;  /* 0x00000010ff000819 */ /* 0x000fe40000011609 */
[----:B------:R-:W-:Y:S02]  /*4200*/  @P0 MOV R6, R8 ;  /* 0x0000000800060202 */ /* 0x000fe40000000f00 */
[----:B------:R-:W-:Y:S01]  /*4210*/  @P0 R2UR UR4, R0 ;  /* 0x00000000000402ca */ /* 0x000fe200000e0000 */
[----:B------:R-:W-:Y:S01]  /*4220*/  VIADD R0, R12, 0xa0 ;  /* 0x000000a00c007836 */ /* 0x000fe20000000000 */
[----:B------:R-:W-:Y:S02]  /*4230*/  @P0 LOP3.LUT R8, R9, 0xffff, RZ, 0xc0, !PT ;  /* 0x0000ffff09080812 */ /* 0x000fe400078ec0ff */
[----:B------:R-:W-:Y:S02]  /*4240*/  @P0 R2UR UR6, R6 ;  /* 0x00000000060602ca */ /* 0x000fe400000e0000 */
[----:B------:R-:W-:Y:S02]  /*4250*/  PRMT R0, RZ, 0x654, R0 ;  /* 0x00000654ff007816 */ /* 0x000fe40000000000 */
[----:B------:R-:W-:Y:S02]  /*4260*/  @P0 R2UR UR5, R8 ;  /* 0x00000000080502ca */ /* 0x000fe400000e0000 */
[----:B------:R2:W-:Y:S03]  /*4270*/  SYNCS.ARRIVE.TRANS64.RED.A1T0 RZ, [R0+URZ], RZ ;  /* 0x000000ff00ff79a7 */ /* 0x0005e600081004ff */
[----:B------:R-:W-:Y:S04]  /*4280*/  @UP1 UMOV UR26, UR4 ;  /* 0x00000004001a1c82 */ /* 0x000fe80008000000 */
[----:B------:R-:W-:Y:S04]  /*4290*/  @UP1 UMOV UR14, UR6 ;  /* 0x00000006000e1c82 */ /* 0x000fe80008000000 */
[----:B------:R-:W-:Y:S01]  /*42a0*/  @UP1 UMOV UR13, UR5 ;  /* 0x00000005000d1c82 */ /* 0x000fe20008000000 */
[----:B------:R-:W-:Y:S05]  /*42b0*/  BRA.U !UP0, `(.L_x_78) ;  /* 0x0000000108a47547 */ /* 0x000fea000b800000 */
[----:B------:R-:W-:Y:S02]  /*42c0*/  UIMAD.WIDE.U32 UR8, UR13, UR31, URZ ;  /* 0x0000001f0d0872a5 */ /* 0x000fe4000f8e00ff */
[----:B------:R-:W-:Y:S02]  /*42d0*/  UIMAD.WIDE.U32 UR10, UR14, UR28, URZ ;  /* 0x0000001c0e0a72a5 */ /* 0x000fe4000f8e00ff */
[----:B------:R-:W-:Y:S02]  /*42e0*/  USEL UR4, UR27, UR34, !UP5 ;  /* 0x000000221b047287 */ /* 0x000fe4000e800000 */
[----:B------:R-:W-:Y:S02]  /*42f0*/  USEL UR7, UR32, UR35, !UP6 ;  /* 0x0000002320077287 */ /* 0x000fe4000f000000 */
[----:B-1----:R-:W-:Y:S02]  /*4300*/  UIMAD.WIDE.U32 UR18, UR4, UR22, URZ ;  /* 0x00000016041272a5 */ /* 0x002fe4000f8e00ff */
[----:B------:R-:W-:Y:S01]  /*4310*/  UIMAD.WIDE.U32 UR24, UR7, UR22, URZ ;  /* 0x00000016071872a5 */ /* 0x000fe2000f8e00ff */
[----:B------:R-:W-:Y:S02]  /*4320*/  UMOV UR5, UR9 ;  /* 0x0000000900057c82 */ /* 0x000fe40008000000 */
[----:B------:R-:W-:Y:S03]  /*4330*/  USHF.R.U32.HI UR6, URZ, UR38, UR5 ;  /* 0x00000026ff067299 */ /* 0x000fe60008011605 */
[----:B------:R-:W-:Y:S01]  /*4340*/  UMOV UR5, UR11 ;  /* 0x0000000b00057c82 */ /* 0x000fe20008000000 */
[----:B------:R-:W-:Y:S02]  /*4350*/  USEL UR6, UR13, UR6, !UP5 ;  /* 0x000000060d067287 */ /* 0x000fe4000e800000 */
[----:B------:R-:W-:Y:S02]  /*4360*/  USHF.R.U32.HI UR8, URZ, UR29, UR5 ;  /* 0x0000001dff087299 */ /* 0x000fe40008011605 */
[----:B------:R-:W-:Y:S01]  /*4370*/  UIMAD.WIDE.U32 UR10, UR6, UR22, URZ ;  /* 0x00000016060a72a5 */ /* 0x000fe2000f8e00ff */
[----:B------:R-:W-:Y:S02]  /*4380*/  UMOV UR5, UR19 ;  /* 0x0000001300057c82 */ /* 0x000fe40008000000 */
[----:B------:R-:W-:Y:S03]  /*4390*/  @UP4 USHF.R.U32.HI UR4, URZ, UR23, UR5 ;  /* 0x00000017ff044299 */ /* 0x000fe60008011605 */
[----:B------:R-:W-:Y:S01]  /*43a0*/  UMOV UR5, UR25 ;  /* 0x0000001900057c82 */ /* 0x000fe20008000000 */
[----:B------:R-:W-:Y:S02]  /*43b0*/  UIMAD UR4, UR42, UR4, URZ ;  /* 0x000000042a0472a4 */ /* 0x000fe4000f8e02ff */
[----:B------:R-:W-:Y:S02]  /*43c0*/  @UP4 USHF.R.U32.HI UR7, URZ, UR23, UR5 ;  /* 0x00000017ff074299 */ /* 0x000fe40008011605 */
[----:B------:R-:W-:Y:S02]  /*43d0*/  USEL UR5, UR14, UR8, !UP6 ;  /* 0x000000080e057287 */ /* 0x000fe4000f000000 */
[----:B------:R-:W-:Y:S02]  /*43e0*/  UIMAD UR8, UR42, UR7, URZ ;  /* 0x000000072a0872a4 */ /* 0x000fe4000f8e02ff */
[----:B------:R-:W-:Y:S03]  /*43f0*/  UISETP.GE.AND UP0, UPT, UR6, UR4, UPT ;  /* 0x000000040600728c */ /* 0x000fe6000bf06270 */
[----:B------:R-:W-:Y:S01]  /*4400*/  UMOV UR4, UR11 ;  /* 0x0000000b00047c82 */ /* 0x000fe20008000000 */
[----:B------:R-:W-:Y:S02]  /*4410*/  UISETP.GE.OR UP0, UPT, UR5, UR8, UP0 ;  /* 0x000000080500728c */ /* 0x000fe40008706670 */
[----:B------:R-:W-:Y:S02]  /*4420*/  USHF.R.U32.HI UR4, URZ, UR23, UR4 ;  /* 0x00000017ff047299 */ /* 0x000fe40008011604 */
[----:B------:R-:W-:Y:S02]  /*4430*/  UIMAD.WIDE.U32 UR8, UR5, UR22, URZ ;  /* 0x00000016050872a5 */ /* 0x000fe4000f8e00ff */
[----:B------:R-:W-:Y:S04]  /*4440*/  USEL UR10, UR6, UR4, !UP4 ;  /* 0x00000004060a7287 */ /* 0x000fe8000e000000 */
[----:B------:R-:W-:Y:S01]  /*4450*/  UIADD3 UR11, UPT, UPT, -UR10, URZ, URZ ;  /* 0x000000ff0a0b7290 */ /* 0x000fe2000fffe1ff */
[----:B------:R-:W-:Y:S02]  /*4460*/  @!UP0 UMOV UR4, UR9 ;  /* 0x0000000900048c82 */ /* 0x000fe40008000000 */
[----:B------:R-:W-:Y:S02]  /*4470*/  @!UP0 USHF.R.U32.HI UR4, URZ, UR23, UR4 ;  /* 0x00000017ff048299 */ /* 0x000fe40008011604 */
[----:B------:R-:W-:Y:S02]  /*4480*/  UIMAD UR8, UR42, UR11, UR6 ;  /* 0x0000000b2a0872a4 */ /* 0x000fe4000f8e0206 */
[----:B------:R-:W-:Y:S04]  /*4490*/  @!UP0 USEL UR4, UR5, UR4, !UP4 ;  /* 0x0000000405048287 */ /* 0x000fe8000e000000 */
[----:B------:R-:W-:Y:S02]  /*44a0*/  @!UP0 UIMAD UR8, UR7, UR8, UR4 ;  /* 0x00000008070882a4 */ /* 0x000fe4000f8e0204 */
[----:B------:R-:W-:Y:S02]  /*44b0*/  @!UP0 UIADD3 UR9, UPT, UPT, UR10, -UR4, URZ ;  /* 0x800000040a098290 */ /* 0x000fe4000fffe0ff */
[----:B------:R-:W-:Y:S02]  /*44c0*/  UIADD3 UR4, UPT, UPT, -UR5, URZ, URZ ;  /* 0x000000ff05047290 */ /* 0x000fe4000fffe1ff */
[----:B------:R-:W-:Y:S02]  /*44d0*/  UIADD3 UR7, UPT, UPT, -UR6, URZ, URZ ;  /* 0x000000ff06077290 */ /* 0x000fe4000fffe1ff */
[----:B------:R-:W-:Y:S02]  /*44e0*/  @!UP0 UIMAD UR6, UR9, UR42, UR5 ;  /* 0x0000002a090682a4 */ /* 0x000fe4000f8e0205 */
[----:B------:R-:W-:Y:S02]  /*44f0*/  UIMAD UR14, UR15, UR4, UR14 ;  /* 0x000000040f0e72a4 */ /* 0x000fe4000f8e020e */
[----:B------:R-:W-:Y:S01]  /*4500*/  UIMAD UR13, UR30, UR7, UR13 ;  /* 0x000000071e0d72a4 */ /* 0x000fe2000f8e020d */
[----:B------:R-:W-:Y:S02]  /*4510*/  @!UP0 UMOV UR5, UR8 ;  /* 0x0000000800058c82 */ /* 0x000fe40008000000 */
[----:B------:R-:W-:Y:S02]  /*4520*/  UIMAD UR14, UR5, UR15, UR14 ;  /* 0x0000000f050e72a4 */ /* 0x000fe4000f8e020e */
[----:B------:R-:W-:Y:S11]  /*4530*/  UIMAD UR13, UR6, UR30, UR13 ;  /* 0x0000001e060d72a4 */ /* 0x000ff6000f8e020d */
[----:B------:R-:W-:Y:S01]  /*4540*/  @!UPT UIADD3 URZ, UPT, UPT, URZ, URZ, URZ ;  /* 0x000000fffffff290 */ /* 0x000fe2000fffe0ff */
.L_x_78:
[----:B------:R-:W3:Y:S01]  /*4550*/  @!UP2 LDCU.128 UR8, c[0x0][0xb10] ;  /* 0x00016200ff08a7ac */ /* 0x000ee20008000c00 */
[C---:B----4-:R-:W-:Y:S02]  /*4560*/  ISETP.NE.U32.AND P1, PT, R4.reuse, RZ, PT ;  /* 0x000000ff0400720c */ /* 0x050fe40003f25070 */
[----:B------:R-:W-:Y:S02]  /*4570*/  ISETP.NE.U32.AND P0, PT, R4, RZ, PT ;  /* 0x000000ff0400720c */ /* 0x000fe40003f05070 */
[C---:B------:R-:W-:Y:S02]  /*4580*/  ISETP.NE.AND.EX P1, PT, R5.reuse, RZ, PT, P1 ;  /* 0x000000ff0500720c */ /* 0x040fe40003f25310 */
[----:B------:R-:W-:Y:S01]  /*4590*/  ISETP.NE.AND.EX P0, PT, R5, RZ, PT, P0 ;  /* 0x000000ff0500720c */ /* 0x000fe20003f05300 */
[----:B------:R-:W4:Y:S01]  /*45a0*/  @!UP2 LDCU UR5, c[0x0][0xb0c] ;  /* 0x00016180ff05a7ac */ /* 0x000f220008000800 */
[----:B------:R-:W-:Y:S01]  /*45b0*/  SHF.L.U32 R9, R15, 0x1f, RZ ;  /* 0x0000001f0f097819 */ /* 0x000fe200000006ff */
[----:B------:R-:W-:Y:S02]  /*45c0*/  USHF.L.U32 UR19, UR16, 0x7, URZ ;  /* 0x0000000710137899 */ /* 0x000fe400080006ff */
[----:B------:R-:W-:Y:S02]  /*45d0*/  USHF.L.U32 UR18, UR20, 0x7, URZ ;  /* 0x0000000714127899 */ /* 0x000fe400080006ff */
[----:B---3--:R-:W-:Y:S07]  /*45e0*/  UIMAD.WIDE.U32 UR6, UR14, UR8, URZ ;  /* 0x000000080e0672a5 */ /* 0x008fee000f8e00ff */
[----:B------:R-:W-:Y:S01]  /*45f0*/  @!UP2 UMOV UR4, UR7 ;  /* 0x000000070004ac82 */ /* 0x000fe20008000000 */
[----:B----4-:R-:W-:Y:S02]  /*4600*/  @!UP2 UISETP.NE.AND UP0, UPT, UR5, 0x1, UPT ;  /* 0x000000010500a88c */ /* 0x010fe4000bf05270 */
[----:B------:R-:W-:Y:S02]  /*4610*/  @!UP2 USHF.R.U32.HI UR4, URZ, UR9, UR4 ;  /* 0x00000009ff04a299 */ /* 0x000fe40008011604 */
[----:B------:R-:W-:Y:S02]  /*4620*/  UIMAD.WIDE.U32 UR6, UR13, UR11, URZ ;  /* 0x0000000b0d0672a5 */ /* 0x000fe4000f8e00ff */
[----:B------:R-:W-:Y:S02]  /*4630*/  @!UP2 USEL UR8, UR14, UR4, !UP0 ;  /* 0x000000040e08a287 */ /* 0x000fe4000c000000 */
[----:B------:R-:W-:Y:S03]  /*4640*/  @!UP2 UISETP.NE.AND UP0, UPT, UR10, 0x1, UPT ;  /* 0x000000010a00a88c */ /* 0x000fe6000bf05270 */
[----:B------:R-:W-:Y:S02]  /*4650*/  @!UP2 UMOV UR6, UR7 ;  /* 0x000000070006ac82 */ /* 0x000fe40008000000 */
[----:B------:R-:W3:Y:S02]  /*4660*/  @!UP2 LDCU UR4, c[0x0][0xb20] ;  /* 0x00016400ff04a7ac */ /* 0x000ee40008000800 */
[----:B---3--:R-:W-:Y:S04]  /*4670*/  @!UP2 USHF.R.U32.HI UR6, URZ, UR4, UR6 ;  /* 0x00000004ff06a299 */ /* 0x008fe80008011606 */
[----:B------:R-:W-:Y:S04]  /*4680*/  @!UP2 USEL UR6, UR13, UR6, !UP0 ;  /* 0x000000060d06a287 */ /* 0x000fe8000c000000 */
[----:B------:R-:W-:Y:S02]  /*4690*/  @!UP2 UIADD3 UR4, UPT, UPT, -UR8, UR6, URZ ;  /* 0x000000060804a290 */ /* 0x000fe4000fffe1ff */
[----:B------:R-:W-:Y:S02]  /*46a0*/  @!UP2 UIADD3 UR6, UPT, UPT, UR8, -UR6, URZ ;  /* 0x800000060806a290 */ /* 0x000fe4000fffe0ff */
[----:B------:R-:W-:Y:S02]  /*46b0*/  @!UP2 UIMAD UR14, UR4, UR5, UR14 ;  /* 0x00000005040ea2a4 */ /* 0x000fe4000f8e020e */
[----:B------:R-:W-:Y:S01]  /*46c0*/  @!UP2 UIMAD UR13, UR6, UR10, UR13 ;  /* 0x0000000a060da2a4 */ /* 0x000fe2000f8e020d */
[----:B------:R-:W-:Y:S11]  /*46d0*/  BRA.U UP3, `(.L_x_79) ;  /* 0x0000000103107547 */ /* 0x000ff6000b800000 */
[----:B--2---:R-:W-:Y:S04]  /*46e0*/  MOV R0, UR37 ;  /* 0x0000002500007c02 */ /* 0x004fe80008000f00 */
[----:B------:R-:W-:Y:S04]  /*46f0*/  SHF.L.U32 R11, R0, 0x1f, RZ ;  /* 0x0000001f000b7819 */ /* 0x000fe800000006ff */
[----:B------:R-:W2:Y:S02]  /*4700*/  SYNCS.PHASECHK.TRANS64.TRYWAIT P2, [UR21+0x88], R11 ;  /* 0x0000880bff0075a7 */ /* 0x000ea40008041115 */
[----:B--2---:R-:W-:Y:S05]  /*4710*/  @!P2 BRA `(.L_x_80) ;  /* 0x00000048009ca947 */ /* 0x004fea0003800000 */
.L_x_79:
[----:B------:R-:W-:Y:S05]  /*4720*/  @!P1 BRA `(.L_x_81) ;  /* 0x0000000000309947 */ /* 0x000fea0003800000 */
[----:B------:R-:W-:Y:S01]  /*4730*/  ISETP.NE.U32.AND P1, PT, R2, RZ, PT ;  /* 0x000000ff0200720c */ /* 0x000fe20003f25070 */
[----:B------:R-:W3:Y:S01]  /*4740*/  LDCU.64 UR4, c[0x0][0x358] ;  /* 0x00006b00ff0477ac */ /* 0x000ee20008000a00 */
[----:B------:R-:W-:Y:S02]  /*4750*/  IMAD.MOV.U32 R158, RZ, RZ, 0x1 ;  /* 0x00000001ff9e7424 */ /* 0x000fe400078e00ff */
[----:B------:R-:W-:Y:S11]  /*4760*/  ISETP.NE.AND.EX P1, PT, R3, RZ, PT, P1 ;  /* 0x000000ff0300720c */ /* 0x000ff60003f25310 */
[----:B------:R-:W-:Y:S02]  /*4770*/  @!UPT UIADD3 URZ, UPT, UPT, URZ, URZ, URZ ;  /* 0x000000fffffff290 */ /* 0x000fe4000fffe0ff */
[----:B--2---:R-:W2:Y:S01]  /*4780*/  @P1 LDC.64 R10, c[0x0][0x888] ;  /* 0x00022200ff0a1b82 */ /* 0x004ea20000000a00 */
[----:B------:R-:W-:Y:S04]  /*4790*/  @P1 IMAD R0, R4, UR36, RZ ;  /* 0x0000002404001c24 */ /* 0x000fe8000f8e02ff */
[----:B--2---:R-:W-:Y:S04]  /*47a0*/  @P1 IMAD.WIDE R10, R0, 0x4, R10 ;  /* 0x00000004000a1825 */ /* 0x004fe800078e020a */
[----:B------:R-:W-:Y:S01]  /*47b0*/  HFMA2 R0, -RZ, RZ, 0, 5.9604644775390625e-08 ;  /* 0x00000001ff007431 */ /* 0x000fe200000001ff */
[----:B---3-5:R3:W5:Y:S04]  /*47c0*/  @P1 LDG.E R73, desc[UR4][R10.64] ;  /* 0x000000040a491981 */ /* 0x028768000c1e1900 */
[----:B------:R-:W-:Y:S01]  /*47d0*/  @!P1 PRMT R158, R0, 0x7610, R158 ;  /* 0x00007610009e9816 */ /* 0x000fe2000000009e */
[----:B---3--:R-:W4:Y:S06]  /*47e0*/  @!P1 LDC R73, c[0x0][0x880] ;  /* 0x00022000ff499b82 */ /* 0x008f2c0000000800 */
.L_x_81:
[----:B----45:R-:W-:Y:S01]  /*47f0*/  @!P0 FSETP.EQ.AND P1, PT, R73, RZ, PT ;  /* 0x000000ff4900820b */ /* 0x030fe20003f22000 */
[----:B------:R-:W-:Y:S01]  /*4800*/  @!UPT UIADD3 URZ, UPT, UPT, URZ, URZ, URZ ;  /* 0x000000fffffff290 */ /* 0x000fe2000fffe0ff */
[----:B------:R-:W-:Y:S11]  /*4810*/  @!P0 BRA `(.L_x_82) ;  /* 0x0000000000188947 */ /* 0x000ff60003800000 */
[----:B------:R-:W-:Y:S02]  /*4820*/  LOP3.LUT P0, RZ, R158, 0xff, RZ, 0xc0, !PT ;  /* 0x000000ff9eff7812 */ /* 0x000fe4000780c0ff */
[----:B------:R-:W-:Y:S04]  /*4830*/  ISETP.NE.U32.AND P1, PT, R2, RZ, PT ;  /* 0x000000ff0200720c */ /* 0x000fe80003f25070 */
[----:B------:R-:W-:Y:S04]  /*4840*/  ISETP.NE.AND.EX P1, PT, R3, RZ, PT, P1 ;  /* 0x000000ff0300720c */ /* 0x000fe80003f25310 */
[----:B------:R-:W-:Y:S03]  /*4850*/  PLOP3.LUT P1, PT, P1, PT, PT, 0x8, 0x80 ;  /* 0x000000000080781c */ /* 0x000fe60000f2e170 */
[----:B------:R-:W-:Y:S11]  /*4860*/  @P0 FSETP.EQ.AND P1, PT, R73, RZ, PT ;  /* 0x000000ff4900020b */ /* 0x000ff60003f22000 */
[----:B------:R-:W-:Y:S02]  /*4870*/  @!UPT UIADD3 URZ, UPT, UPT, URZ, URZ, URZ ;  /* 0x000000fffffff290 */ /* 0x000fe4000fffe0ff */
.L_x_82:
[----:B------:R-:W3:Y:S01]  /*4880*/  SYNCS.PHASECHK.TRANS64.TRYWAIT P2, [UR21+0x70], R9 ;  /* 0x00007009ff0075a7 */ /* 0x000ee20008041115 */
[----:B------:R-:W-:Y:S04]  /*4890*/  ELECT P0, URZ, PT ;  /* 0x0000000000ff782f */ /* 0x000fe80003800000 */
[----:B------:R-:W-:Y:S11]  /*48a0*/  PLOP3.LUT P1, PT, P1, P0, PT, 0xf2, 0x2f ;  /* 0x00000000002f781c */ /* 0x000ff60000f21e72 */
[----:B------:R-:W-:Y:S02]  /*48b0*/  @!UPT UIADD3 URZ, UPT, UPT, URZ, URZ, URZ ;  /* 0x000000fffffff290 */ /* 0x000fe4000fffe0ff */
[----:B------:R-:W-:Y:S05]  /*48c0*/  @!P1 IADD3 R8, P0, PT, R16, 0x580, RZ ;  /* 0x0000058010089810 */ /* 0x000fea0007f1e0ff */
[----:B------:R-:W-:Y:S01]  /*48d0*/  @!P1 IMAD.X R6, RZ, RZ, R17, P0 ;  /* 0x000000ffff069224 */ /* 0x000fe200000e0611 */
[----:B---3--:R-:W-:Y:S07]  /*48e0*/  @!P2 BRA `(.L_x_83) ;  /* 0x000000480040a947 */ /* 0x008fee0003800000 */
.L_x_149:
[----:B------:R-:W-:Y:S01]  /*48f0*/  @!P1 R2UR UR5, R8 ;  /* 0x00000000080592ca */ /* 0x000fe200000e0000 */
[----:B------:R-:W-:Y:S01]  /*4900*/  VOTEU.ALL UP0, P1 ;  /* 0x0000000000ff7886 */ /* 0x000fe20000800000 */
[----:B------:R-:W-:Y:S01]  /*4910*/  @!P1 R2UR UR4, R6 ;  /* 0x00000000060492ca */ /* 0x000fe200000e0000 */
[----:B--2---:R-:W-:Y:S01]  /*4920*/  @!P1 IMAD.MOV.U32 R0, RZ, RZ, 0x2000 ;  /* 0x00002000ff009424 */ /* 0x004fe200078e00ff */
[----:B------:R-:W-:Y:S01]  /*4930*/  UMOV UR8, 0x0 ;  /* 0x0000000000087882 */ /* 0x000fe20000000000 */
[----:B------:R-:W-:Y:S01]  /*4940*/  UMOV UR9, 0x10000000 ;  /* 0x1000000000097882 */ /* 0x000fe20000000000 */
[----:B------:R-:W-:Y:S01]  /*4950*/  @!UP0 UIADD3 UR16, UPT, UPT, UR21, 0x200, URZ ;  /* 0x0000020015108890 */ /* 0x000fe2000fffe0ff */
[----:B------:R-:W-:Y:S01]  /*4960*/  VIADD R14, R14, 0x1 ;  /* 0x000000010e0e7836 */ /* 0x000fe20000000000 */
[----:B------:R-:W-:Y:S01]  /*4970*/  VOTEU.ALL UP0, P1 ;  /* 0x0000000000ff7886 */ /* 0x000fe20000800000 */
[----:B------:R-:W-:Y:S01]  /*4980*/  UMOV UR20, UR36 ;  /* 0x0000002400147c82 */ /* 0x000fe20008000000 */
[----:B------:R-:W-:Y:S03]  /*4990*/  UPRMT UR6, UR45, 0x654, UR17 ;  /* 0x000006542d067896 */ /* 0x000fe60008000011 */
[----:B------:R-:W-:Y:S02]  /*49a0*/  IMAD.U32 R10, RZ, RZ, UR5 ;  /* 0x00000005ff0a7e24 */ /* 0x000fe4000f8e00ff */
[----:B------:R-:W-:Y:S03]  /*49b0*/  IMAD.U32 R11, RZ, RZ, UR4 ;  /* 0x00000004ff0b7e24 */ /* 0x000fe6000f8e00ff */
[----:B------:R-:W-:Y:S02]  /*49c0*/  @!P1 R2UR UR4, R10 ;  /* 0x000000000a0492ca */ /* 0x000fe400000e0000 */
[----:B------:R-:W-:Y:S11]  /*49d0*/  @!P1 R2UR UR5, R11 ;  /* 0x000000000b0592ca */ /* 0x000ff600000e0000 */
[----:B------:R-:W-:Y:S02]  /*49e0*/  @!UPT UIADD3 URZ, UPT, UPT, URZ, URZ, URZ ;  /* 0x000000fffffff290 */ /* 0x000fe4000fffe0ff */
[----:B------:R2:W-:Y:S01]  /*49f0*/  @!UP0 UTMALDG.3D [UR16], [UR4], desc[UR8] ;  /* 0x00000810040085b4 */ /* 0x0005e20008011000 */
[----:B------:R2:W-:Y:S01]  /*4a00*/  @!P1 SYNCS.ARRIVE.TRANS64.RED.A0TR RZ, [UR21+0x60], R0 ;  /* 0x00006000ffff99a7 */ /* 0x0005e20008300415 */
[----:B------:R-:W-:Y:S01]  /*4a10*/  SYNCS.ARRIVE.TRANS64.RED.A1T0 RZ, [UR6], RZ ;  /* 0x000000ffffff79a7 */ /* 0x000fe20008100406 */
[----:B------:R-:W3:Y:S02]  /*4a20*/  SYNCS.PHASECHK.TRANS64.TRYWAIT P0, [UR21+0x78], R9 ;  /* 0x00007809ff0075a7 */ /* 0x000ee40008001115 */
[----:B--23--:R-:W-:Y:S05]  /*4a30*/  @!P0 BRA `(.L_x_84) ;  /* 0x0000004800048947 */ /* 0x00cfea0003800000 */
.L_x_151:
[----:B------:R-:W-:Y:S01]  /*4a40*/  @!P1 IADD3 R6, P0, PT, R16, 0x580, RZ ;  /* 0x0000058010069810 */ /* 0x000fe20007f1e0ff */
[----:B------:R-:W-:Y:S01]  /*4a50*/  VOTEU.ALL UP0, P1 ;  /* 0x0000000000ff7886 */ /* 0x000fe20000800000 */
[----:B------:R-:W-:Y:S01]  /*4a60*/  UMOV UR6, 0x0 ;  /* 0x0000000000067882 */ /* 0x000fe20000000000 */
[----:B------:R-:W-:Y:S01]  /*4a70*/  UMOV UR7, 0x10000000 ;  /* 0x1000000000077882 */ /* 0x000fe20000000000 */
[----:B------:R-:W-:Y:S01]  /*4a80*/  @!P1 R2UR UR5, R6 ;  /* 0x00000000060592ca */ /* 0x000fe200000e0000 */
[----:B--2---:R-:W-:Y:S01]  /*4a90*/  @!P1 IMAD.X R0, RZ, RZ, R17, P0 ;  /* 0x000000ffff009224 */ /* 0x004fe200000e0611 */
[----:B------:R-:W-:Y:S01]  /*4aa0*/  @!UP0 UIADD3 UR10, UPT, UPT, UR18, 0x40, URZ ;  /* 0x00000040120a8890 */ /* 0x000fe2000fffe0ff */
[----:B------:R-:W-:Y:S01]  /*4ab0*/  R2UR UR16, R160 ;  /* 0x00000000a01072ca */ /* 0x000fe200000e0000 */
[----:B------:R-:W-:Y:S01]  /*4ac0*/  @!UP0 UIADD3 UR8, UPT, UPT, UR21, 0x2200, URZ ;  /* 0x0000220015088890 */ /* 0x000fe2000fffe0ff */
[----:B------:R-:W-:Y:S01]  /*4ad0*/  ISETP.NE.AND P0, PT, R14, 0x2, PT ;  /* 0x000000020e00780c */ /* 0x000fe20003f05270 */
[----:B------:R-:W-:Y:S01]  /*4ae0*/  @!UP0 UIADD3 UR9, UPT, UPT, UR21, 0x68, URZ ;  /* 0x0000006815098890 */ /* 0x000fe2000fffe0ff */
[----:B------:R-:W-:Y:S01]  /*4af0*/  @!P1 R2UR UR4, R0 ;  /* 0x00000000000492ca */ /* 0x000fe200000e0000 */
[----:B------:R-:W-:Y:S01]  /*4b00*/  VOTEU.ALL UP0, P1 ;  /* 0x0000000000ff7886 */ /* 0x000fe20000800000 */
[----:B------:R-:W-:Y:S01]  /*4b10*/  UMOV UR11, UR19 ;  /* 0x00000013000b7c82 */ /* 0x000fe20008000000 */
[----:B------:R-:W-:Y:S01]  /*4b20*/  UMOV UR12, UR36 ;  /* 0x00000024000c7c82 */ /* 0x000fe20008000000 */
[----:B------:R-:W-:Y:S01]  /*4b30*/  SEL R0, RZ, 0x1, P0 ;  /* 0x00000001ff007807 */ /* 0x000fe20000000000 */
[----:B------:R-:W-:Y:S01]  /*4b40*/  UIADD3 UR20, UPT, UPT, UR13, UR63, URZ ;  /* 0x0000003f0d147290 */ /* 0x000fe2000fffe0ff */
[----:B------:R-:W-:Y:S01]  /*4b50*/  IMAD.U32 R8, RZ, RZ, UR5 ;  /* 0x00000005ff087e24 */ /* 0x000fe2000f8e00ff */
[----:B------:R-:W-:Y:S01]  /*4b60*/  LOP3.LUT R15, R15, 0x1, RZ, 0x3c, !PT ;  /* 0x000000010f0f7812 */ /* 0x000fe200078e3cff */
[----:B------:R-:W-:Y:S01]  /*4b70*/  UPLOP3.LUT UP3, UPT, UPT, UPT, UPT, 0x80, 0x8 ;  /* 0x000000000008789c */ /* 0x000fe20003f6f070 */
[----:B------:R-:W-:Y:S01]  /*4b80*/  LOP3.LUT R13, R13, R0, RZ, 0x3c, !PT ;  /* 0x000000000d0d7212 */ /* 0x000fe200078e3cff */
[----:B------:R-:W-:Y:S01]  /*4b90*/  UIADD3 UR16, UPT, UPT, UR14, UR16, URZ ;  /* 0x000000100e107290 */ /* 0x000fe2000fffe0ff */
[----:B------:R-:W-:Y:S01]  /*4ba0*/  SEL R14, R14, RZ, P0 ;  /* 0x000000ff0e0e7207 */ /* 0x000fe20000000000 */
[----:B------:R-:W-:Y:S01]  /*4bb0*/  UMOV UR36, UR26 ;  /* 0x0000001a00247c82 */ /* 0x000fe20008000000 */
[----:B------:R-:W-:Y:S01]  /*4bc0*/  IMAD.U32 R9, RZ, RZ, UR4 ;  /* 0x00000004ff097e24 */ /* 0x000fe2000f8e00ff */
[----:B------:R-:W-:Y:S04]  /*4bd0*/  @!P1 R2UR UR4, R8 ;  /* 0x00000000080492ca */ /* 0x000fe800000e0000 */
[----:B------:R-:W-:Y:S11]  /*4be0*/  @!P1 R2UR UR5, R9 ;  /* 0x00000000090592ca */ /* 0x000ff600000e0000 */
[----:B------:R-:W-:Y:S02]  /*4bf0*/  @!UPT UIADD3 URZ, UPT, UPT, URZ, URZ, URZ ;  /* 0x000000fffffff290 */ /* 0x000fe4000fffe0ff */
[----:B------:R2:W-:Y:S01]  /*4c00*/  @!UP0 UTMALDG.3D [UR8], [UR4], desc[UR6] ;  /* 0x00000608040085b4 */ /* 0x0005e20008011000 */
[----:B------:R2:W-:Y:S01]  /*4c10*/  @!P1 SYNCS.ARRIVE.TRANS64.RED.A0TR RZ, [UR21+0x68], R7 ;  /* 0x00006807ffff99a7 */ /* 0x0005e20008300415 */
[----:B------:R-:W-:Y:S01]  /*4c20*/  SYNCS.ARRIVE.TRANS64.RED.A1T0 RZ, [UR33], RZ ;  /* 0x000000ffffff79a7 */ /* 0x000fe20008100421 */
[----:B------:R-:W-:Y:S05]  /*4c30*/  BRA.U UP1, `(.L_x_85) ;  /* 0xfffffff501247547 */ /* 0x000fea000b83ffff */
[----:B------:R-:W-:-:S04]  /*4c40*/  SHF.L.U32 R3, R15, 0x1f, RZ ;  /* 0x0000001f0f037819 */ /* 0x000fc800000006ff */
[----:B------:R-:W3:Y:S02]  /*4c50*/  SYNCS.PHASECHK.TRANS64.TRYWAIT P0, [UR21+0x70], R3 ;  /* 0x00007003ff0075a7 */ /* 0x000ee40008001115 */
[----:B---3--:R-:W-:Y:S05]  /*4c60*/  @!P0 BRA `(.L_x_86) ;  /* 0x0000004400908947 */ /* 0x008fea0003800000 */
.L_x_153:
[----:B---3--:R-:W-:-:S07]  /*4c70*/  MOV R0, UR21 ;  /* 0x0000001500007c02 */ /* 0x008fce0008000f00 */
.L_x_87:
[----:B---3--:R-:W-:-:S04]  /*4c80*/  SHF.L.U32 R3, R15, 0x1f, RZ ;  /* 0x0000001f0f037819 */ /* 0x008fc800000006ff */
[----:B------:R3:W4:Y:S03]  /*4c90*/  SYNCS.PHASECHK.TRANS64.TRYWAIT P0, [R0+URZ+0x78], R3 ;  /* 0x00007803000075a7 */ /* 0x00072600080011ff */
[----:B----4-:R-:W-:Y:S05]  /*4ca0*/  @!P0 NANOSLEEP.SYNCS 0x989680 ;  /* 0x009896800000895d */ /* 0x010fea0003900000 */
[----:B------:R-:W4:Y:S02]  /*4cb0*/  @!P0 SYNCS.PHASECHK.TRANS64 P0, [R0+URZ+0x78], R3 ;  /* 0x00007803000085a7 */ /* 0x000f2400080010ff */
[----:B-12-4-:R-:W-:Y:S05]  /*4cc0*/  @P0 EXIT ;  /* 0x000000000000094d */ /* 0x016fea0003800000 */
[----:B------:R-:W-:Y:S05]  /*4cd0*/  BRA `(.L_x_87) ;  /* 0xfffffffc00e87947 */ /* 0x000fea000383ffff */
.L_x_76:
[----:B------:R-:W-:-:S06]  /*4ce0*/  UISETP.GE.AND UP0, UPT, UR17, 0x4, UPT ;  /* 0x000000041100788c */ /* 0x000fcc000bf06270 */
[----:B------:R-:W-:-:S13]  /*4cf0*/  PLOP3.LUT P0, PT, PT, PT, UP0, 0x80, 0x8 ;  /* 0x000000000008781c */ /* 0x000fda0003f0f008 */
[----:B------:R-:W-:Y:S05]  /*4d00*/  @!P0 EXIT ;  /* 0x000000000000894d */ /* 0x000fea0003800000 */
[----:B------:R-:W-:Y:S01]  /*4d10*/  BAR.SYNC.DEFER_BLOCKING 0x6, 0xa0 ;  /* 0x0182800000007b1d */ /* 0x000fe20000010000 */
[C---:B------:R-:W-:Y:S01]  /*4d20*/  IMAD.SHL.U32 R4, R170.reuse, 0x40, RZ ;  /* 0x00000040aa047824 */ /* 0x040fe200078e00ff */
[C---:B------:R-:W-:Y:S01]  /*4d30*/  LOP3.LUT R178, R170.reuse, 0x60, RZ, 0xc0, !PT ;  /* 0x00000060aab27812 */ /* 0x040fe200078ec0ff */
[C---:B------:R-:W-:Y:S01]  /*4d40*/  IMAD.SHL.U32 R137, R170.reuse, 0x8, RZ ;  /* 0x00000008aa897824 */ /* 0x040fe200078e00ff */
[C---:B------:R-:W-:Y:S01]  /*4d50*/  LOP3.LUT R176, R170.reuse, 0x2, RZ, 0xc0, !PT ;  /* 0x00000002aab07812 */ /* 0x040fe200078ec0ff */
[----:B------:R-:W-:Y:S01]  /*4d60*/  IMAD.U32 R69, R170, 0x10000, RZ ;  /* 0x00010000aa457824 */ /* 0x000fe200078e00ff */
[----:B------:R-:W-:Y:S02]  /*4d70*/  UMOV UR44, 0x400 ;  /* 0x00000400002c7882 */ /* 0x000fe40000000000 */
[----:B------:R-:W1:Y:S01]  /*4d80*/  LDC.64 R156, c[0x0][0x8b0] ;  /* 0x00022c00ff9c7b82 */ /* 0x000e620000000a00 */
[----:B------:R-:W-:Y:S01]  /*4d90*/  ULEA UR44, UR45, UR44, 0x18 ;  /* 0x0000002c2d2c7291 */ /* 0x000fe2000f8ec0ff */
[----:B------:R-:W-:Y:S01]  /*4da0*/  LOP3.LUT R6, R4, 0x180, RZ, 0xc0, !PT ;  /* 0x0000018004067812 */ /* 0x000fe200078ec0ff */
[----:B------:R-:W-:Y:S01]  /*4db0*/  HFMA2 R68, -RZ, RZ, 0, 0 ;  /* 0x00000000ff447431 */ /* 0x000fe200000001ff */
[----:B------:R-:W-:Y:S01]  /*4dc0*/  LOP3.LUT R69, R69, 0x600000, RZ, 0xc0, !PT ;  /* 0x0060000045457812 */ /* 0x000fe200078ec0ff */
[----:B------:R-:W-:Y:S01]  /*4dd0*/  UIADD3 UR4, UPT, UPT, UR44, 0x4200, URZ ;  /* 0x000042002c047890 */ /* 0x000fe2000fffe0ff */
[----:B------:R-:W-:Y:S01]  /*4de0*/  LOP3.LUT R137, R6, 0x30, R137, 0xf8, !PT ;  /* 0x0000003006897812 */ /* 0x000fe200078ef889 */
[----:B------:R-:W-:Y:S01]  /*4df0*/  IMAD.MOV.U32 R168, RZ, RZ, RZ ;  /* 0x000000ffffa87224 */ /* 0x000fe200078e00ff */
[----:B------:R-:W2:Y:S01]  /*4e00*/  LDC.64 R138, c[0x0][0x8a8] ;  /* 0x00022a00ff8a7b82 */ /* 0x000ea20000000a00 */
[----:B------:R-:W-:Y:S01]  /*4e10*/  LOP3.LUT R170, R170, 0x4, RZ, 0xc0, !PT ;  /* 0x00000004aaaa7812 */ /* 0x000fe200078ec0ff */
[----:B------:R-:W-:Y:S01]  /*4e20*/  IMAD.MOV.U32 R162, RZ, RZ, RZ ;  /* 0x000000ffffa27224 */ /* 0x000fe200078e00ff */
[----:B------:R-:W-:-:S02]  /*4e30*/  LOP3.LUT R137, R137, 0x1e40, R4, 0xf8, !PT ;  /* 0x00001e4089897812 */ /* 0x000fc400078ef804 */
[----:B------:R-:W-:Y:S01]  /*4e40*/  CS2R R166, SRZ ;  /* 0x0000000000a67805 */ /* 0x000fe2000001ff00 */
[----:B------:R-:W-:Y:S01]  /*4e50*/  IMAD.MOV.U32 R165, RZ, RZ, RZ ;  /* 0x000000ffffa57224 */ /* 0x000fe200078e00ff */
[----:B------:R-:W-:Y:S01]  /*4e60*/  IADD3 R169, PT, PT, -R170, 0x2, RZ ;  /* 0x00000002aaa97810 */ /* 0x000fe20007ffe1ff */
[----:B------:R-:W-:Y:S01]  /*4e70*/  IMAD.MOV R164, RZ, RZ, -R176 ;  /* 0x000000ffffa47224 */ /* 0x000fe200078e0ab0 */
[----:B------:R-:W-:Y:S01]  /*4e80*/  IADD3 R171, PT, PT, R137, UR44, RZ ;  /* 0x0000002c89ab7c10 */ /* 0x000fe2000fffe0ff */
[----:B------:R-:W3:Y:S01]  /*4e90*/  LDS R0, [UR44+0x140] ;  /* 0x0001402cff007984 */ /* 0x000ee20008000800 */
[----:B------:R-:W-:Y:S01]  /*4ea0*/  IMAD.MOV R163, RZ, RZ, -R170 ;  /* 0x000000ffffa37224 */ /* 0x000fe200078e0aaa */
[----:B------:R-:W-:Y:S01]  /*4eb0*/  MOV R177, UR4 ;  /* 0x0000000400b17c02 */ /* 0x000fe20008000f00 */
[----:B------:R-:W4:Y:S01]  /*4ec0*/  LDCU UR58, c[0x0][0x370] ;  /* 0x00006e00ff3a77ac */ /* 0x000f220008000800 */
[----:B------:R-:W-:Y:S01]  /*4ed0*/  VIADD R171, R171, 0x200 ;  /* 0x00000200abab7836 */ /* 0x000fe20000000000 */
[----:B------:R-:W1:Y:S01]  /*4ee0*/  LDCU UR43, c[0x0][0xb0c] ;  /* 0x00016180ff2b77ac */ /* 0x000e620008000800 */
[----:B------:R-:W1:Y:S01]  /*4ef0*/  LDCU UR39, c[0x0][0xb30] ;  /* 0x00016600ff2777ac */ /* 0x000e620008000800 */
[----:B------:R-:W1:Y:S01]  /*4f00*/  LDCU.64 UR56, c[0x0][0x888] ;  /* 0x00011100ff3877ac */ /* 0x000e620008000a00 */
[----:B------:R-:W1:Y:S01]  /*4f10*/  LDCU.64 UR40, c[0x0][0xb28] ;  /* 0x00016500ff2877ac */ /* 0x000e620008000a00 */
[----:B------:R-:W1:Y:S01]  /*4f20*/  LDCU.64 UR60, c[0x0][0x890] ;  /* 0x00011200ff3c77ac */ /* 0x000e620008000a00 */
[----:B------:R-:W1:Y:S01]  /*4f30*/  LDCU.128 UR52, c[0x0][0xb10] ;  /* 0x00016200ff3477ac */ /* 0x000e620008000c00 */
[----:B------:R-:W1:Y:S01]  /*4f40*/  LDCU UR47, c[0x0][0x374] ;  /* 0x00006e80ff2f77ac */ /* 0x000e620008000800 */
[----:B------:R-:W-:Y:S01]  /*4f50*/  UIADD3 UR62, UPT, UPT, UR44, 0x200, URZ ;  /* 0x000002002c3e7890 */ /* 0x000fe2000fffe0ff */
[----:B-1234-:R-:W-:-:S11]  /*4f60*/  IMAD.IADD R69, R0, 0x1, R69 ;  /* 0x0000000100457824 */ /* 0x01efd600078e0245 */
.L_x_114:
[C---:B------:R-:W-:Y:S02]  /*4f70*/  LEA R3, R162.reuse, UR44, 0x3 ;  /* 0x0000002ca2037c11 */ /* 0x040fe4000f8e18ff */
[----:B------:R-:W-:Y:S02]  /*4f80*/  SHF.L.U32 R0, R167, 0x1f, RZ ;  /* 0x0000001fa7007819 */ /* 0x000fe400000006ff */
[----:B-1----:R-:W-:Y:S02]  /*4f90*/  LEA R5, R162, UR44, 0x4 ;  /* 0x0000002ca2057c11 */ /* 0x002fe4000f8e20ff */
[----:B------:R-:W1:Y:S02]  /*4fa0*/  SYNCS.PHASECHK.TRANS64.TRYWAIT P0, [R3+URZ+0x90], R0 ;  /* 0x00009000030075a7 */ /* 0x000e6400080011ff */
[----:B-1----:R-:W-:Y:S05]  /*4fb0*/  @!P0 BRA `(.L_x_88) ;  /* 0x0000004000d48947 */ /* 0x002fea0003800000 */
.L_x_154:
        /* <DEDUP_REMOVED lines=11> */
[----:B------:R-:W-:Y:S01]  /*5070*/  PLOP3.LUT P0, PT, PT, PT, UP1, 0x80, 0x8 ;  /* 0x000000000008781c */ /* 0x000fe20003f0f018 */
[----:B------:R-:W-:Y:S11]  /*5080*/  UP2UR UR46, UPR, URZ, 0x2 ;  /* 0x00000002ff2e7883 */ /* 0x000ff60008000000 */
[----:B------:R-:W-:Y:S01]  /*5090*/  @!UPT UIADD3 URZ, UPT, UPT, URZ, URZ, URZ ;  /* 0x000000fffffff290 */ /* 0x000fe2000fffe0ff */
[----:B-1----:R-:W-:Y:S02]  /*50a0*/  @P0 SHF.R.U32.HI R0, RZ, 0x10, R5 ;  /* 0x00000010ff000819 */ /* 0x002fe40000011605 */
        /* <DEDUP_REMOVED lines=12> */
[----:B------:R-:W2:Y:S01]  /*5170*/  LDCU UR12, c[0x0][0xb20] ;  /* 0x00016400ff0c77ac */ /* 0x000ea20008000800 */
[----:B------:R-:W-:Y:S02]  /*5180*/  UIMAD.WIDE.U32 UR4, UR47, UR55, URZ ;  /* 0x000000372f0472a5 */ /* 0x000fe4000f8e00ff */
[----:B------:R-:W-:Y:S02]  /*5190*/  UIMAD.WIDE.U32 UR6, UR58, UR52, URZ ;  /* 0x000000343a0672a5 */ /* 0x000fe4000f8e00ff */
[----:B------:R-:W-:Y:S02]  /*51a0*/  UISETP.NE.AND UP0, UPT, UR54, 0x1, UPT ;  /* 0x000000013600788c */ /* 0x000fe4000bf05270 */
[----:B------:R-:W-:Y:S02]  /*51b0*/  UIMAD.WIDE.U32 UR8, UR37, UR55, URZ ;  /* 0x00000037250872a5 */ /* 0x000fe4000f8e00ff */
[----:B------:R-:W-:Y:S02]  /*51c0*/  UIMAD.WIDE.U32 UR10, UR38, UR52, URZ ;  /* 0x00000034260a72a5 */ /* 0x000fe4000f8e00ff */
[----:B------:R-:W-:Y:S02]  /*51d0*/  UISETP.NE.AND UP1, UPT, UR43, 0x1, UPT ;  /* 0x000000012b00788c */ /* 0x000fe4000bf25270 */
[----:B------:R-:W-:Y:S01]  /*51e0*/  UISETP.NE.AND UP2, UPT, UR42, 0x1, UPT ;  /* 0x000000012a00788c */ /* 0x000fe2000bf45270 */
[----:B------:R-:W-:Y:S02]  /*51f0*/  UMOV UR4, UR5 ;  /* 0x0000000500047c82 */ /* 0x000fe40008000000 */
[----:B--2---:R-:W-:Y:S03]  /*5200*/  USHF.R.U32.HI UR5, URZ, UR12, UR4 ;  /* 0x0000000cff057299 */ /* 0x004fe60008011604 */
[----:B------:R-:W-:Y:S02]  /*5210*/  UMOV UR4, UR7 ;  /* 0x0000000700047c82 */ /* 0x000fe40008000000 */
[----:B------:R-:W-:Y:S02]  /*5220*/  USHF.R.U32.HI UR7, URZ, UR53, UR4 ;  /* 0x00000035ff077299 */ /* 0x000fe40008011604 */
[----:B------:R-:W-:Y:S02]  /*5230*/  USEL UR4, UR47, UR5, !UP0 ;  /* 0x000000052f047287 */ /* 0x000fe4000c000000 */
[----:B------:R-:W-:Y:S01]  /*5240*/  USEL UR7, UR58, UR7, !UP1 ;  /* 0x000000073a077287 */ /* 0x000fe2000c800000 */
[----:B------:R-:W-:Y:S01]  /*5250*/  UMOV UR5, UR9 ;  /* 0x0000000900057c82 */ /* 0x000fe20008000000 */
[----:B------:R-:W-:Y:S02]  /*5260*/  UIMAD.WIDE.U32 UR8, UR4, UR40, URZ ;  /* 0x00000028040872a5 */ /* 0x000fe4000f8e00ff */
[----:B------:R-:W-:Y:S03]  /*5270*/  USHF.R.U32.HI UR6, URZ, UR12, UR5 ;  /* 0x0000000cff067299 */ /* 0x000fe60008011605 */
[----:B------:R-:W-:Y:S01]  /*5280*/  UMOV UR5, UR11 ;  /* 0x0000000b00057c82 */ /* 0x000fe20008000000 */
[----:B------:R-:W-:Y:S02]  /*5290*/  UIMAD.WIDE.U32 UR10, UR7, UR40, URZ ;  /* 0x00000028070a72a5 */ /* 0x000fe4000f8e00ff */
[----:B------:R-:W-:Y:S02]  /*52a0*/  USHF.R.U32.HI UR12, URZ, UR53, UR5 ;  /* 0x00000035ff0c7299 */ /* 0x000fe40008011605 */
[----:B------:R-:W-:Y:S01]  /*52b0*/  USEL UR6, UR37, UR6, !UP0 ;  /* 0x0000000625067287 */ /* 0x000fe2000c000000 */
[----:B------:R-:W-:Y:S02]  /*52c0*/  UMOV UR5, UR9 ;  /* 0x0000000900057c82 */ /* 0x000fe40008000000 */
[----:B------:R-:W-:Y:S01]  /*52d0*/  UMOV UR10, UR11 ;  /* 0x0000000b000a7c82 */ /* 0x000fe20008000000 */
[----:B------:R-:W-:Y:S02]  /*52e0*/  @UP2 USHF.R.U32.HI UR4, URZ, UR41, UR5 ;  /* 0x00000029ff042299 */ /* 0x000fe40008011605 */
[----:B------:R-:W-:Y:S02]  /*52f0*/  @UP2 USHF.R.U32.HI UR7, URZ, UR41, UR10 ;  /* 0x00000029ff072299 */ /* 0x000fe4000801160a */
[----:B------:R-:W-:Y:S02]  /*5300*/  UIMAD UR4, UR42, UR4, URZ ;  /* 0x000000042a0472a4 */ /* 0x000fe4000f8e02ff */
[----:B------:R-:W-:Y:S02]  /*5310*/  UIMAD.WIDE.U32 UR10, UR6, UR40, URZ ;  /* 0x00000028060a72a5 */ /* 0x000fe4000f8e00ff */
[----:B------:R-:W-:Y:S02]  /*5320*/  USEL UR5, UR38, UR12, !UP1 ;  /* 0x0000000c26057287 */ /* 0x000fe4000c800000 */
[----:B------:R-:W-:Y:S02]  /*5330*/  UIMAD UR8, UR42, UR7, URZ ;  /* 0x000000072a0872a4 */ /* 0x000fe4000f8e02ff */
[----:B------:R-:W-:Y:S03]  /*5340*/  UISETP.GE.AND UP0, UPT, UR6, UR4, UPT ;  /* 0x000000040600728c */ /* 0x000fe6000bf06270 */
[----:B------:R-:W-:Y:S01]  /*5350*/  UMOV UR4, UR11 ;  /* 0x0000000b00047c82 */ /* 0x000fe20008000000 */
[----:B------:R-:W-:Y:S02]  /*5360*/  UISETP.GE.OR UP0, UPT, UR5, UR8, UP0 ;  /* 0x000000080500728c */ /* 0x000fe40008706670 */
[----:B------:R-:W-:Y:S02]  /*5370*/  USHF.R.U32.HI UR4, URZ, UR41, UR4 ;  /* 0x00000029ff047299 */ /* 0x000fe40008011604 */
[----:B------:R-:W-:Y:S02]  /*5380*/  UIMAD.WIDE.U32 UR8, UR5, UR40, URZ ;  /* 0x00000028050872a5 */ /* 0x000fe4000f8e00ff */
[----:B------:R-:W-:Y:S02]  /*5390*/  USEL UR11, UR6, UR4, !UP2 ;  /* 0x00000004060b7287 */ /* 0x000fe4000d000000 */
[----:B------:R-:W-:Y:S02]  /*53a0*/  UIADD3 UR8, UPT, UPT, -UR5, URZ, URZ ;  /* 0x000000ff05087290 */ /* 0x000fe4000fffe1ff */
[----:B------:R-:W-:Y:S01]  /*53b0*/  UIADD3 UR10, UPT, UPT, -UR11, URZ, URZ ;  /* 0x000000ff0b0a7290 */ /* 0x000fe2000fffe1ff */
[----:B------:R-:W-:Y:S01]  /*53c0*/  @!UP0 UMOV UR4, UR9 ;  /* 0x0000000900048c82 */ /* 0x000fe20008000000 */
[----:B------:R-:W-:Y:S02]  /*53d0*/  UIADD3 UR9, UPT, UPT, -UR6, URZ, URZ ;  /* 0x000000ff06097290 */ /* 0x000fe4000fffe1ff */
[----:B------:R-:W-:Y:S02]  /*53e0*/  @!UP0 USHF.R.U32.HI UR4, URZ, UR41, UR4 ;  /* 0x00000029ff048299 */ /* 0x000fe40008011604 */
[----:B------:R-:W-:Y:S02]  /*53f0*/  UIMAD UR10, UR42, UR10, UR6 ;  /* 0x0000000a2a0a72a4 */ /* 0x000fe4000f8e0206 */
[----:B------:R-:W-:Y:S04]  /*5400*/  @!UP0 USEL UR4, UR5, UR4, !UP2 ;  /* 0x0000000405048287 */ /* 0x000fe8000d000000 */
[----:B------:R-:W-:Y:S02]  /*5410*/  @!UP0 UIMAD UR10, UR7, UR10, UR4 ;  /* 0x0000000a070a82a4 */ /* 0x000fe4000f8e0204 */
[----:B------:R-:W-:Y:S02]  /*5420*/  @!UP0 UIADD3 UR11, UPT, UPT, UR11, -UR4, URZ ;  /* 0x800000040b0b8290 */ /* 0x000fe4000fffe0ff */
[----:B------:R-:W-:Y:S02]  /*5430*/  UIMAD UR7, UR43, UR8, UR38 ;  /* 0x000000082b0772a4 */ /* 0x000fe4000f8e0226 */
[----:B------:R-:W-:Y:S02]  /*5440*/  @!UP0 UIMAD UR6, UR11, UR42, UR5 ;  /* 0x0000002a0b0682a4 */ /* 0x000fe4000f8e0205 */
[----:B------:R-:W-:Y:S01]  /*5450*/  UIMAD UR4, UR54, UR9, UR37 ;  /* 0x00000009360472a4 */ /* 0x000fe2000f8e0225 */
[----:B------:R-:W-:Y:S02]  /*5460*/  @!UP0 UMOV UR5, UR10 ;  /* 0x0000000a00058c82 */ /* 0x000fe40008000000 */
[----:B------:R-:W-:Y:S02]  /*5470*/  UIMAD UR38, UR5, UR43, UR7 ;  /* 0x0000002b052672a4 */ /* 0x000fe4000f8e0207 */
[----:B------:R-:W-:Y:S11]  /*5480*/  UIMAD UR37, UR6, UR54, UR4 ;  /* 0x00000036062572a4 */ /* 0x000ff6000f8e0204 */
[----:B------:R-:W-:Y:S01]  /*5490*/  @!UPT UIADD3 URZ, UPT, UPT, URZ, URZ, URZ ;  /* 0x000000fffffff290 */ /* 0x000fe2000fffe0ff */
.L_x_89:
[----:B------:R-:W-:Y:S01]  /*54a0*/  UISETP.NE.AND UP0, UPT, UR39, 0x1, UPT ;  /* 0x000000012700788c */ /* 0x000fe2000bf05270 */
[----:B------:R-:W-:Y:S01]  /*54b0*/  IADD3 R162, PT, PT, R162, 0x1, RZ ;  /* 0x00000001a2a27810 */ /* 0x000fe20007ffe0ff */
[----:B------:R-:W-:Y:S02]  /*54c0*/  USHF.L.U32 UR50, UR16, 0x7, URZ ;  /* 0x0000000710327899 */ /* 0x000fe400080006ff */
[----:B------:R-:W-:Y:S07]  /*54d0*/  USHF.L.U32 UR49, UR20, 0x7, URZ ;  /* 0x0000000714317899 */ /* 0x000fee00080006ff */
[----:B------:R-:W2:Y:S01]  /*54e0*/  @!UP0 LDCU.128 UR12, c[0x0][0xb10] ;  /* 0x00016200ff0c87ac */ /* 0x000ea20008000c00 */
[----:B------:R-:W3:Y:S01]  /*54f0*/  @!UP0 LDCU UR5, c[0x0][0xb0c] ;  /* 0x00016180ff0587ac */ /* 0x000ee20008000800 */
[----:B------:R-:W4:Y:S01]  /*5500*/  @!UP0 LDCU UR10, c[0x0][0xb20] ;  /* 0x00016400ff0a87ac */ /* 0x000f220008000800 */
[----:B--2---:R-:W-:Y:S02]  /*5510*/  UIMAD.WIDE.U32 UR8, UR38, UR12, URZ ;  /* 0x0000000c260872a5 */ /* 0x004fe4000f8e00ff */
[----:B------:R-:W-:Y:S02]  /*5520*/  UIMAD.WIDE.U32 UR6, UR37, UR15, URZ ;  /* 0x0000000f250672a5 */ /* 0x000fe4000f8e00ff */
[----:B------:R-:W-:Y:S03]  /*5530*/  @!UP0 UISETP.NE.AND UP1, UPT, UR14, 0x1, UPT ;  /* 0x000000010e00888c */ /* 0x000fe6000bf25270 */
[----:B------:R-:W-:Y:S01]  /*5540*/  @!UP0 UMOV UR4, UR9 ;  /* 0x0000000900048c82 */ /* 0x000fe20008000000 */
[----:B---3--:R-:W-:Y:S02]  /*5550*/  @!UP0 UISETP.NE.AND UP2, UPT, UR5, 0x1, UPT ;  /* 0x000000010500888c */ /* 0x008fe4000bf45270 */
[----:B------:R-:W-:Y:S01]  /*5560*/  @!UP0 USHF.R.U32.HI UR4, URZ, UR13, UR4 ;  /* 0x0000000dff048299 */ /* 0x000fe20008011604 */
[----:B------:R-:W-:Y:S02]  /*5570*/  @!UP0 UMOV UR6, UR7 ;  /* 0x0000000700068c82 */ /* 0x000fe40008000000 */
[----:B----4-:R-:W-:Y:S02]  /*5580*/  @!UP0 USHF.R.U32.HI UR6, URZ, UR10, UR6 ;  /* 0x0000000aff068299 */ /* 0x010fe40008011606 */
[----:B------:R-:W-:Y:S02]  /*5590*/  @!UP0 USEL UR7, UR38, UR4, !UP2 ;  /* 0x0000000426078287 */ /* 0x000fe4000d000000 */
[----:B------:R-:W-:Y:S04]  /*55a0*/  @!UP0 USEL UR6, UR37, UR6, !UP1 ;  /* 0x0000000625068287 */ /* 0x000fe8000c800000 */
[----:B------:R-:W-:Y:S02]  /*55b0*/  @!UP0 UIADD3 UR4, UPT, UPT, -UR7, UR6, URZ ;  /* 0x0000000607048290 */ /* 0x000fe4000fffe1ff */
[----:B------:R-:W-:Y:S02]  /*55c0*/  @!UP0 UIADD3 UR6, UPT, UPT, UR7, -UR6, URZ ;  /* 0x8000000607068290 */ /* 0x000fe4000fffe0ff */
[----:B------:R-:W-:Y:S02]  /*55d0*/  @!UP0 UIMAD UR38, UR4, UR5, UR38 ;  /* 0x00000005042682a4 */ /* 0x000fe4000f8e0226 */
[----:B------:R-:W-:Y:S02]  /*55e0*/  @!UP0 UIMAD UR37, UR6, UR14, UR37 ;  /* 0x0000000e062582a4 */ /* 0x000fe4000f8e0225 */
[----:B------:R-:W-:Y:S09]  /*55f0*/  ULOP3.LUT UP0, URZ, UR62, 0x1b0, URZ, 0xc0, !UPT ;  /* 0x000001b03eff7892 */ /* 0x000ff2000f80c0ff */
[----:B------:R-:W-:Y:S05]  /*5600*/  BRA.U !UP0, `(.L_x_90) ;  /* 0x0000000108407547 */ /* 0x000fea000b800000 */
[----:B------:R-:W2:Y:S01]  /*5610*/  LDCU.64 UR8, c[0x4][0x80] ;  /* 0x01001000ff0877ac */ /* 0x000ea20008000a00 */
[----:B------:R-:W-:Y:S01]  /*5620*/  MOV R3, 0x0 ;  /* 0x0000000000037802 */ /* 0x000fe20000000f00 */
[----:B------:R-:W-:Y:S02]  /*5630*/  HFMA2 R12, -RZ, RZ, 0, 5.9604644775390625e-08 ;  /* 0x00000001ff0c7431 */ /* 0x000fe400000001ff */
[----:B------:R-:W-:Y:S02]  /*5640*/  IMAD.MOV.U32 R8, RZ, RZ, 0x70 ;  /* 0x00000070ff087424 */ /* 0x000fe400078e00ff */
[----:B------:R-:W-:Y:S01]  /*5650*/  IMAD.MOV.U32 R13, RZ, RZ, RZ ;  /* 0x000000ffff0d7224 */ /* 0x000fe200078e00ff */
[----:B------:R-:W3:Y:S01]  /*5660*/  LDCU.64 UR6, c[0x4][0x88] ;  /* 0x01001100ff0677ac */ /* 0x000ee20008000a00 */
[----:B------:R-:W4:Y:S01]  /*5670*/  LDC.64 R2, c[0x4][R3] ;  /* 0x0100000003027b82 */ /* 0x000f220000000a00 */
[----:B------:R-:W1:Y:S01]  /*5680*/  LDCU.64 UR4, c[0x4][0x8] ;  /* 0x01000100ff0477ac */ /* 0x000e620008000a00 */
[----:B--2---:R-:W-:Y:S01]  /*5690*/  MOV R5, UR9 ;  /* 0x0000000900057c02 */ /* 0x004fe20008000f00 */
[----:B------:R-:W-:Y:S01]  /*56a0*/  IMAD.U32 R4, RZ, RZ, UR8 ;  /* 0x00000008ff047e24 */ /* 0x000fe2000f8e00ff */
[----:B---3--:R-:W-:Y:S01]  /*56b0*/  MOV R7, UR7 ;  /* 0x0000000700077c02 */ /* 0x008fe20008000f00 */
[----:B------:R-:W-:Y:S01]  /*56c0*/  IMAD.U32 R6, RZ, RZ, UR6 ;  /* 0x00000006ff067e24 */ /* 0x000fe2000f8e00ff */
[----:B-1----:R-:W-:Y:S01]  /*56d0*/  MOV R11, UR5 ;  /* 0x00000005000b7c02 */ /* 0x002fe20008000f00 */
[----:B------:R-:W-:Y:S02]  /*56e0*/  IMAD.U32 R10, RZ, RZ, UR4 ;  /* 0x00000004ff0a7e24 */ /* 0x000fe4000f8e00ff */
[----:B------:R-:W-:Y:S07]  /*56f0*/  LEPC R20, `(.L_x_90) ;  /* 0x000000001014794e */ /* 0x000fee0000000000 */
[----:B----45:R-:W-:Y:S05]  /*5700*/  CALL.ABS.NOINC R2 ;  /* 0x0000000002007343 */ /* 0x030fea0003c00000 */
.L_x_90:
[----:B------:R-:W-:Y:S01]  /*5710*/  LOP3.LUT P0, RZ, R177, 0x1b0, RZ, 0xc0, !PT ;  /* 0x000001b0b1ff7812 */ /* 0x000fe2000780c0ff */
[----:B------:R-:W-:Y:S11]  /*5720*/  BSSY.RECONVERGENT B6, `(.L_x_91) ;  /* 0x0000013000067945 */ /* 0x000ff60003800200 */
[----:B------:R-:W-:Y:S01]  /*5730*/  @!UPT UIADD3 URZ, UPT, UPT, URZ, URZ, URZ ;  /* 0x000000fffffff290 */ /* 0x000fe2000fffe0ff */
[----:B------:R-:W-:Y:S05]  /*5740*/  @!P0 BRA `(.L_x_92) ;  /* 0x0000000000408947 */ /* 0x000fea0003800000 */
        /* <DEDUP_REMOVED lines=16> */
.L_x_92:
[----:B------:R-:W-:Y:S05]  /*5850*/  BSYNC.RECONVERGENT B6 ;  /* 0x0000000000067941 */ /* 0x000fea0003800200 */
.L_x_91:
[----:B------:R-:W-:Y:S01]  /*5860*/  R2UR UR4, R161 ;  /* 0x00000000a10472ca */ /* 0x000fe200000e0000 */
[----:B------:R-:W-:Y:S01]  /*5870*/  UISETP.NE.U32.AND UP0, UPT, UR60, URZ, UPT ;  /* 0x000000ff3c00728c */ /* 0x000fe2000bf05070 */
[----:B------:R-:W-:Y:S02]  /*5880*/  ISETP.NE.U32.AND P4, PT, R156, RZ, PT ;  /* 0x000000ff9c00720c */ /* 0x000fe40003f85070 */
[----:B------:R-:W-:Y:S01]  /*5890*/  ISETP.NE.U32.AND P2, PT, RZ, UR56, PT ;  /* 0x00000038ff007c0c */ /* 0x000fe2000bf45070 */
[----:B------:R-:W-:Y:S01]  /*58a0*/  UISETP.NE.AND.EX UP1, UPT, UR61, URZ, UPT, UP0 ;  /* 0x000000ff3d00728c */ /* 0x000fe2000bf25300 */
[----:B------:R-:W-:Y:S01]  /*58b0*/  ISETP.NE.AND.EX P4, PT, R157, RZ, PT, P4 ;  /* 0x000000ff9d00720c */ /* 0x000fe20003f85340 */
[----:B------:R-:W-:Y:S01]  /*58c0*/  UPLOP3.LUT UP0, UPT, UPT, UPT, UPT, 0x40, 0x4 ;  /* 0x000000000004789c */ /* 0x000fe20003f0e870 */
[----:B------:R-:W-:Y:S05]  /*58d0*/  ISETP.NE.AND.EX P2, PT, RZ, UR57, PT, P2 ;  /* 0x00000039ff007c0c */ /* 0x000fea000bf45320 */
[----:B------:R-:W-:Y:S06]  /*58e0*/  UISETP.NE.AND UP2, UPT, UR4, URZ, UPT ;  /* 0x000000ff0400728c */ /* 0x000fec000bf45270 */
[----:B------:R-:W-:Y:S05]  /*58f0*/  PLOP3.LUT P1, PT, PT, PT, UP2, 0x80, 0x8 ;  /* 0x000000000008781c */ /* 0x000fea0003f2f028 */
[----:B------:R-:W-:Y:S06]  /*5900*/  @UP2 UPLOP3.LUT UP0, UPT, UPT, UPT, UP1, 0x80, 0x8 ;  /* 0x000000000008289c */ /* 0x000fec0003f0f010 */
[----:B------:R-:W-:Y:S01]  /*5910*/  PLOP3.LUT P0, PT, PT, PT, UP0, 0x80, 0x8 ;  /* 0x000000000008781c */ /* 0x000fe20003f0f008 */
[----:B------:R-:W-:Y:S01]  /*5920*/  @!UPT UIADD3 URZ, UPT, UPT, URZ, URZ, URZ ;  /* 0x000000fffffff290 */ /* 0x000fe2000fffe0ff */
[----:B------:R-:W-:Y:S11]  /*5930*/  BRA.U !UP1, `(.L_x_93) ;  /* 0x00000001093c7547 */ /* 0x000ff6000b800000 */
[----:B------:R-:W-:Y:S01]  /*5940*/  UISETP.NE.U32.AND UP0, UPT, UR56, URZ, UPT ;  /* 0x000000ff3800728c */ /* 0x000fe2000bf05070 */
[----:B-1----:R-:W-:Y:S01]  /*5950*/  HFMA2 R0, -RZ, RZ, 0, 5.9604644775390625e-08 ;  /* 0x00000001ff007431 */ /* 0x002fe200000001ff */
[----:B------:R-:W1:Y:S01]  /*5960*/  LDCU.64 UR8, c[0x0][0x358] ;  /* 0x00006b00ff0877ac */ /* 0x000e620008000a00 */
[----:B------:R-:W-:Y:S01]  /*5970*/  IMAD.MOV.U32 R158, RZ, RZ, 0x1 ;  /* 0x00000001ff9e7424 */ /* 0x000fe200078e00ff */
[----:B------:R-:W-:Y:S06]  /*5980*/  UISETP.NE.AND.EX UP0, UPT, UR57, URZ, UPT, UP0 ;  /* 0x000000ff3900728c */ /* 0x000fec000bf05300 */
[----:B------:R-:W-:Y:S05]  /*5990*/  PLOP3.LUT P3, PT, PT, PT, UP0, 0x80, 0x8 ;  /* 0x000000000008781c */ /* 0x000fea0003f6f008 */
[----:B------:R-:W2:Y:S01]  /*59a0*/  @UP0 LDCU.64 UR4, c[0x0][0x888] ;  /* 0x00011100ff0407ac */ /* 0x000ea20008000a00 */
[----:B------:R-:W-:Y:S07]  /*59b0*/  @UP0 UIMAD UR6, UR36, UR60, URZ ;  /* 0x0000003c240602a4 */ /* 0x000fee000f8e02ff */
[----:B------:R-:W-:Y:S01]  /*59c0*/  @!P3 PRMT R158, R0, 0x7610, R158 ;  /* 0x00007610009eb816 */ /* 0x000fe2000000009e */
[----:B--2---:R-:W-:Y:S06]  /*59d0*/  @UP0 UIMAD.WIDE UR4, UR6, 0x4, UR4 ;  /* 0x00000004060408a5 */ /* 0x004fec000f8e0204 */
[----:B------:R-:W-:Y:S01]  /*59e0*/  IMAD.U32 R2, RZ, RZ, UR4 ;  /* 0x00000004ff027e24 */ /* 0x000fe2000f8e00ff */
[----:B------:R-:W-:Y:S04]  /*59f0*/  MOV R3, UR5 ;  /* 0x0000000500037c02 */ /* 0x000fe80008000f00 */
[----:B------:R-:W2:Y:S01]  /*5a00*/  @!UP0 LDCU UR4, c[0x0][0x880] ;  /* 0x00011000ff0487ac */ /* 0x000ea20008000800 */
[----:B-1---5:R3:W5:Y:S02]  /*5a10*/  @P3 LDG.E R73, desc[UR8][R2.64] ;  /* 0x0000000802493981 */ /* 0x022764000c1e1900 */
[----:B--23--:R-:W-:Y:S02]  /*5a20*/  @!P3 IMAD.U32 R73, RZ, RZ, UR4 ;  /* 0x00000004ff49be24 */ /* 0x00cfe4000f8e00ff */
.L_x_93:
[----:B------:R-:W-:Y:S05]  /*5a30*/  @!P4 BRA `(.L_x_94) ;  /* 0x000000000024c947 */ /* 0x000fea0003800000 */
[----:B------:R-:W-:Y:S01]  /*5a40*/  ISETP.NE.U32.AND P3, PT, R138, RZ, PT ;  /* 0x000000ff8a00720c */ /* 0x000fe20003f65070 */
[----:B------:R-:W2:Y:S03]  /*5a50*/  LDCU.64 UR4, c[0x0][0x358] ;  /* 0x00006b00ff0477ac */ /* 0x000ea60008000a00 */
[----:B------:R-:W-:Y:S11]  /*5a60*/  ISETP.NE.AND.EX P3, PT, R139, RZ, PT, P3 ;  /* 0x000000ff8b00720c */ /* 0x000ff60003f65330 */
[----:B------:R-:W-:Y:S02]  /*5a70*/  @!UPT UIADD3 URZ, UPT, UPT, URZ, URZ, URZ ;  /* 0x000000fffffff290 */ /* 0x000fe4000fffe0ff */
[----:B------:R-:W3:Y:S01]  /*5a80*/  @P3 LDC.64 R2, c[0x0][0x8a8] ;  /* 0x00022a00ff023b82 */ /* 0x000ee20000000a00 */
[----:B-1----:R-:W-:Y:S04]  /*5a90*/  @P3 IMAD R0, R156, UR36, RZ ;  /* 0x000000249c003c24 */ /* 0x002fe8000f8e02ff */
[----:B---3--:R-:W-:Y:S05]  /*5aa0*/  @P3 IMAD.WIDE R2, R0, 0x4, R2 ;  /* 0x0000000400023825 */ /* 0x008fea00078e0202 */
[----:B--2--5:R2:W5:Y:S02]  /*5ab0*/  @P3 LDG.E R70, desc[UR4][R2.64] ;  /* 0x0000000402463981 */ /* 0x024564000c1e1900 */
[----:B--2---:R-:W3:Y:S02]  /*5ac0*/  @!P3 LDC R70, c[0x0][0x8a0] ;  /* 0x00022800ff46bb82 */ /* 0x004ee40000000800 */
.L_x_94:
[----:B-----5:R-:W-:Y:S01]  /*5ad0*/  FSETP.NEU.AND P4, PT, R73, RZ, PT ;  /* 0x000000ff4900720b */ /* 0x020fe20003f8d000 */
[----:B------:R-:W-:Y:S01]  /*5ae0*/  BSSY B1, `(.L_x_95) ;  /* 0x0000047000017945 */ /* 0x000fe20003800000 */
[----:B------:R-:W-:Y:S01]  /*5af0*/  SEL R7, RZ, 0xffffffff, P2 ;  /* 0xffffffffff077807 */ /* 0x000fe20001000000 */
[----:B------:R-:W-:Y:S01]  /*5b00*/  IMAD.MOV.U32 R187, RZ, RZ, 0x1 ;  /* 0x00000001ffbb7424 */ /* 0x000fe200078e00ff */
[----:B------:R-:W-:Y:S01]  /*5b10*/  LOP3.LUT P3, RZ, R158, 0xff, RZ, 0xc0, !PT ;  /* 0x000000ff9eff7812 */ /* 0x000fe2000786c0ff */
[----:B------:R-:W-:Y:S01]  /*5b20*/  IMAD R71, R68, 0x80, R69 ;  /* 0x0000008044477824 */ /* 0x000fe200078e0245 */
[----:B-1----:R-:W-:Y:S02]  /*5b30*/  @P1 SEL R0, RZ, 0xffffffff, P4 ;  /* 0xffffffffff001807 */ /* 0x002fe40002000000 */
[----:B------:R-:W-:Y:S02]  /*5b40*/  CS2R R154, SRZ ;  /* 0x00000000009a7805 */ /* 0x000fe4000001ff00 */
[----:B------:R-:W-:Y:S02]  /*5b50*/  LEA R3, R166, UR44, 0x3 ;  /* 0x0000002ca6037c11 */ /* 0x000fe4000f8e18ff */
[----:B------:R-:W-:Y:S02]  /*5b60*/  CS2R R152, SRZ ;  /* 0x0000000000987805 */ /* 0x000fe4000001ff00 */
[----:B------:R-:W-:Y:S02]  /*5b70*/  @P0 SEL R0, R7, R0, !P3 ;  /* 0x0000000007000207 */ /* 0x000fe40005800000 */
[----:B------:R-:W-:Y:S02]  /*5b80*/  CS2R R150, SRZ ;  /* 0x0000000000967805 */ /* 0x000fe4000001ff00 */
[----:B------:R-:W-:Y:S02]  /*5b90*/  LEA R186, R68, UR44, 0x3 ;  /* 0x0000002c44ba7c11 */ /* 0x000fe4000f8e18ff */
[----:B------:R-:W-:Y:S02]  /*5ba0*/  CS2R R148, SRZ ;  /* 0x0000000000947805 */ /* 0x000fe4000001ff00 */
[----:B------:R-:W-:Y:S02]  /*5bb0*/  @P1 LOP3.LUT R0, R0, 0x1, RZ, 0xc0, !PT ;  /* 0x0000000100001812 */ /* 0x000fe400078ec0ff */
[----:B------:R-:W-:Y:S02]  /*5bc0*/  CS2R R146, SRZ ;  /* 0x0000000000927805 */ /* 0x000fe4000001ff00 */
[----:B------:R-:W-:Y:S02]  /*5bd0*/  SHF.L.U32 R5, R168, 0x1f, RZ ;  /* 0x0000001fa8057819 */ /* 0x000fe400000006ff */
[----:B------:R-:W-:Y:S02]  /*5be0*/  CS2R R144, SRZ ;  /* 0x0000000000907805 */ /* 0x000fe4000001ff00 */
[----:B------:R-:W-:Y:S02]  /*5bf0*/  ISETP.NE.U32.OR P6, PT, R0, 0x1, !P1 ;  /* 0x000000010000780c */ /* 0x000fe40004fc5470 */
[----:B------:R-:W-:Y:S02]  /*5c00*/  CS2R R142, SRZ ;  /* 0x00000000008e7805 */ /* 0x000fe4000001ff00 */
[----:B------:R-:W-:Y:S02]  /*5c10*/  PLOP3.LUT P2, PT, PT, PT, UP1, 0x80, 0x8 ;  /* 0x000000000008781c */ /* 0x000fe40003f4f018 */
[----:B------:R-:W-:Y:S02]  /*5c20*/  CS2R R140, SRZ ;  /* 0x00000000008c7805 */ /* 0x000fe4000001ff00 */
[----:B------:R-:W-:Y:S02]  /*5c30*/  SEL R0, RZ, 0xffffffff, P4 ;  /* 0xffffffffff007807 */ /* 0x000fe40002000000 */
[----:B------:R-:W-:Y:S03]  /*5c40*/  P2R R172, PR, RZ, 0x40 ;  /* 0x00000040ffac7803 */ /* 0x000fe60000000000 */
[----:B------:R-:W-:Y:S04]  /*5c50*/  @P6 SHF.L.U32 R2, R165, 0x1f, RZ ;  /* 0x0000001fa5026819 */ /* 0x000fe800000006ff */
[----:B------:R-:W-:Y:S01]  /*5c60*/  @P2 SEL R0, R7, R0, !P3 ;  /* 0x0000000007002207 */ /* 0x000fe20005800000 */
[----:B------:R-:W1:Y:S03]  /*5c70*/  @P6 SYNCS.PHASECHK.TRANS64.TRYWAIT P1, [R3+URZ+0x60], R2 ;  /* 0x00006002030065a7 */ /* 0x000e6600080211ff */
[----:B------:R-:W-:Y:S04]  /*5c80*/  LOP3.LUT R0, R0, 0x1, RZ, 0xc0, !PT ;  /* 0x0000000100007812 */ /* 0x000fe800078ec0ff */
[----:B------:R-:W-:Y:S04]  /*5c90*/  ISETP.NE.U32.AND P5, PT, R0, 0x1, PT ;  /* 0x000000010000780c */ /* 0x000fe80003fa5070 */
[----:B------:R-:W-:Y:S01]  /*5ca0*/  P2R R192, PR, RZ, 0x20 ;  /* 0x00000020ffc07803 */ /* 0x000fe20000000000 */
[----:B------:R2:W4:Y:S01]  /*5cb0*/  SYNCS.PHASECHK.TRANS64.TRYWAIT P0, [R186+URZ+0xb0], R5 ;  /* 0x0000b005ba0075a7 */ /* 0x00052200080011ff */
[----:B-1----:R-:W-:Y:S01]  /*5cc0*/  @P6 SEL R187, RZ, 0x1, !P1 ;  /* 0x00000001ffbb6807 */ /* 0x002fe20004800000 */
[----:B--2---:R-:W-:Y:S06]  /*5cd0*/  @!P6 BRA `(.L_x_96) ;  /* 0x00000000009ce947 */ /* 0x004fec0003800000 */
[----:B------:R-:W-:Y:S01]  /*5ce0*/  @P5 IMAD R7, R166, 0x2000, R171 ;  /* 0x00002000a6075824 */ /* 0x000fe200078e02ab */
[----:B------:R-:W-:Y:S01]  /*5cf0*/  ISETP.NE.AND P1, PT, R187, RZ, PT ;  /* 0x000000ffbb00720c */ /* 0x000fe20003f25270 */
[----:B------:R-:W-:Y:S01]  /*5d00*/  BSSY B0, `(.L_x_97) ;  /* 0x0000010000007945 */ /* 0x000fe20003800000 */
[----:B------:R-:W-:Y:S01]  /*5d10*/  CS2R R142, SRZ ;  /* 0x00000000008e7805 */ /* 0x000fe2000001ff00 */
[--C-:B------:R-:W-:Y:S01]  /*5d20*/  @P5 IMAD R6, R176, -0x10, R7.reuse ;  /* 0xfffffff0b0065824 */ /* 0x100fe200078e0207 */
[----:B------:R-:W-:Y:S01]  /*5d30*/  CS2R R140, SRZ ;  /* 0x00000000008c7805 */ /* 0x000fe2000001ff00 */
[----:B------:R-:W-:Y:S01]  /*5d40*/  @P5 IMAD R4, R170, -0x10, R7 ;  /* 0xfffffff0aa045824 */ /* 0x000fe200078e0207 */
[----:B------:R-:W-:Y:S01]  /*5d50*/  CS2R R150, SRZ ;  /* 0x0000000000967805 */ /* 0x000fe2000001ff00 */
[----:B------:R-:W-:Y:S01]  /*5d60*/  @P5 IMAD R2, R169, 0x10, R6 ;  /* 0x00000010a9025824 */ /* 0x000fe200078e0206 */
[----:B------:R-:W-:Y:S02]  /*5d70*/  CS2R R148, SRZ ;  /* 0x0000000000947805 */ /* 0x000fe4000001ff00 */
[----:B------:R-:W-:Y:S02]  /*5d80*/  CS2R R146, SRZ ;  /* 0x0000000000927805 */ /* 0x000fe4000001ff00 */
[----:B------:R-:W-:Y:S02]  /*5d90*/  CS2R R144, SRZ ;  /* 0x0000000000907805 */ /* 0x000fe4000001ff00 */
[----:B------:R-:W-:Y:S02]  /*5da0*/  CS2R R154, SRZ ;  /* 0x00000000009a7805 */ /* 0x000fe4000001ff00 */
[----:B------:R-:W-:Y:S01]  /*5db0*/  CS2R R152, SRZ ;  /* 0x0000000000987805 */ /* 0x000fe2000001ff00 */
[----:B------:R-:W-:Y:S06]  /*5dc0*/  @P1 BRA `(.L_x_98) ;  /* 0x00000000000c1947 */ /* 0x000fec0003800000 */
[----:B------:R-:W-:Y:S04]  /*5dd0*/  SHF.L.U32 R0, R165, 0x1f, RZ ;  /* 0x0000001fa5007819 */ /* 0x000fe800000006ff */
[----:B------:R-:W1:Y:S02]  /*5de0*/  SYNCS.PHASECHK.TRANS64.TRYWAIT P1, [R3+URZ+0x60], R0 ;  /* 0x00006000030075a7 */ /* 0x000e6400080211ff */
[----:B-1----:R-:W-:Y:S05]  /*5df0*/  @!P1 BRA `(.L_x_99) ;  /* 0x0000003400589947 */ /* 0x002fea0003800000 */
.L_x_98:
[----:B------:R-:W-:Y:S05]  /*5e00*/  BSYNC B0 ;  /* 0x0000000000007941 */ /* 0x000fea0003800000 */
.L_x_97:
[----:B------:R-:W-:Y:S01]  /*5e10*/  ISETP.NE.AND P1, PT, R192, RZ, PT ;  /* 0x000000ffc000720c */ /* 0x000fe20003f25270 */
[----:B-1----:R-:W-:Y:S02]  /*5e20*/  VIADD R3, R3, 0x70 ;  /* 0x0000007003037836 */ /* 0x002fe40000000000 */
[----:B------:R-:W-:Y:S02]  /*5e30*/  IMAD.U32 R0, RZ, RZ, UR45 ;  /* 0x0000002dff007e24 */ /* 0x000fe4000f8e00ff */
[----:B------:R-:W-:Y:S03]  /*5e40*/  VIADD R166, R166, 0x1 ;  /* 0x00000001a6a67836 */ /* 0x000fe60000000000 */
[----:B------:R-:W-:Y:S05]  /*5e50*/  PRMT R0, R0, 0x654, R3 ;  /* 0x0000065400007816 */ /* 0x000fea0000000003 */
[----:B------:R1:W2:Y:S04]  /*5e60*/  @P1 LDS.128 R140, [R7] ;  /* 0x00000000078c1984 */ /* 0x0002a80000000c00 */
[----:B------:R1:W1:Y:S04]  /*5e70*/  @P1 LDS.128 R148, [R4+0x20] ;  /* 0x0000200004941984 */ /* 0x0002680000000c00 */
[----:B------:R1:W1:Y:S04]  /*5e80*/  @P1 LDS.128 R144, [R6+0x10] ;  /* 0x0000100006901984 */ /* 0x0002680000000c00 */
[----:B------:R1:W1:Y:S01]  /*5e90*/  @P1 LDS.128 R152, [R2+0x10] ;  /* 0x0000100002981984 */ /* 0x0002620000000c00 */
[C---:B------:R-:W-:Y:S01]  /*5ea0*/  ISETP.NE.AND P1, PT, R166.reuse, 0x2, PT ;  /* 0x00000002a600780c */ /* 0x040fe20003f25270 */
[----:B------:R-:W-:Y:S01]  /*5eb0*/  @!PT LDS RZ, [RZ] ;  /* 0x00000000fffff984 */ /* 0x000fe20000000800 */
[----:B------:R-:W-:Y:S01]  /*5ec0*/  @!PT LDS RZ, [RZ] ;  /* 0x00000000fffff984 */ /* 0x000fe20000000800 */
[----:B------:R-:W-:Y:S01]  /*5ed0*/  @!PT LDS RZ, [RZ] ;  /* 0x00000000fffff984 */ /* 0x000fe20000000800 */
[----:B------:R-:W-:Y:S01]  /*5ee0*/  @!PT LDS RZ, [RZ] ;  /* 0x00000000fffff984 */ /* 0x000fe20000000800 */
[----:B------:R5:W-:Y:S06]  /*5ef0*/  MEMBAR.ALL.CTA ;  /* 0x0000000000007992 */ /* 0x000bec0000008000 */
[----:B-----5:R-:W5:Y:S01]  /*5f00*/  FENCE.VIEW.ASYNC.S ;  /* 0x00000000000073c6 */ /* 0x020f620000000000 */
[----:B------:R-:W-:Y:S01]  /*5f10*/  SEL R166, R166, RZ, P1 ;  /* 0x000000ffa6a67207 */ /* 0x000fe20000800000 */
[----:B-----5:R5:W-:Y:S02]  /*5f20*/  SYNCS.ARRIVE.TRANS64.RED.A1T0 RZ, [R0+URZ], RZ ;  /* 0x000000ff00ff79a7 */ /* 0x020be400081004ff */
[----:B-----5:R-:W-:Y:S04]  /*5f30*/  SEL R0, RZ, 0x1, P1 ;  /* 0x00000001ff007807 */ /* 0x020fe80000800000 */
[----:B--2---:R-:W-:Y:S02]  /*5f40*/  LOP3.LUT R165, R165, R0, RZ, 0x3c, !PT ;  /* 0x00000000a5a57212 */ /* 0x004fe400078e3cff */
.L_x_96:
[----:B------:R-:W-:Y:S05]  /*5f50*/  BSYNC B1 ;  /* 0x0000000000017941 */ /* 0x000fea0003800000 */
.L_x_95:
[----:B------:R-:W-:Y:S04]  /*5f60*/  SHF.R.U32.HI R0, RZ, 0x15, R71 ;  /* 0x00000015ff007819 */ /* 0x000fe80000011647 */
[----:B------:R-:W-:Y:S01]  /*5f70*/  LOP3.LUT P1, RZ, R0, 0x3, R159, 0x48, !PT ;  /* 0x0000000300ff7812 */ /* 0x000fe2000782489f */
[----:B------:R-:W-:Y:S01]  /*5f80*/  @!UPT UIADD3 URZ, UPT, UPT, URZ, URZ, URZ ;  /* 0x000000fffffff290 */ /* 0x000fe2000fffe0ff */
[----:B----4-:R-:W-:Y:S11]  /*5f90*/  @P0 BRA `(.L_x_100) ;  /* 0x0000000000080947 */ /* 0x010ff60003800000 */
[----:B------:R-:W2:Y:S02]  /*5fa0*/  SYNCS.PHASECHK.TRANS64.TRYWAIT P0, [R186+URZ+0xb0], R5 ;  /* 0x0000b005ba0075a7 */ /* 0x000ea400080011ff */
[----:B--2---:R-:W-:Y:S05]  /*5fb0*/  @!P0 BRA `(.L_x_101) ;  /* 0x0000003000fc8947 */ /* 0x004fea0003800000 */
.L_x_100:
[----:B------:R-:W-:Y:S04]  /*5fc0*/  BSSY.RECONVERGENT B6, `(.L_x_102) ;  /* 0x0000012000067945 */ /* 0x000fe80003800200 */
[----:B------:R-:W-:Y:S05]  /*5fd0*/  @!P1 BRA `(.L_x_103) ;  /* 0x0000000000409947 */ /* 0x000fea0003800000 */
[----:B------:R-:W2:Y:S01]  /*5fe0*/  LDCU.64 UR8, c[0x4][0x70] ;  /* 0x01000e00ff0877ac */ /* 0x000ea20008000a00 */
[----:B------:R-:W-:Y:S01]  /*5ff0*/  MOV R3, 0x0 ;  /* 0x0000000000037802 */ /* 0x000fe20000000f00 */
[----:B------:R-:W-:Y:S02]  /*6000*/  HFMA2 R12, -RZ, RZ, 0, 5.9604644775390625e-08 ;  /* 0x00000001ff0c7431 */ /* 0x000fe400000001ff */
[----:B------:R-:W-:Y:S02]  /*6010*/  IMAD.MOV.U32 R8, RZ, RZ, 0x192 ;  /* 0x00000192ff087424 */ /* 0x000fe400078e00ff */
[----:B------:R-:W-:Y:S01]  /*6020*/  IMAD.MOV.U32 R13, RZ, RZ, RZ ;  /* 0x000000ffff0d7224 */ /* 0x000fe200078e00ff */
[----:B------:R-:W4:Y:S01]  /*6030*/  LDCU.64 UR6, c[0x4][0x78] ;  /* 0x01000f00ff0677ac */ /* 0x000f220008000a00 */
[----:B-1----:R-:W1:Y:S01]  /*6040*/  LDC.64 R2, c[0x4][R3] ;  /* 0x0100000003027b82 */ /* 0x002e620000000a00 */
[----:B------:R-:W5:Y:S01]  /*6050*/  LDCU.64 UR4, c[0x4][0x10] ;  /* 0x01000200ff0477ac */ /* 0x000f620008000a00 */
[----:B--2---:R-:W-:Y:S01]  /*6060*/  MOV R5, UR9 ;  /* 0x0000000900057c02 */ /* 0x004fe20008000f00 */
[----:B------:R-:W-:Y:S01]  /*6070*/  IMAD.U32 R4, RZ, RZ, UR8 ;  /* 0x00000008ff047e24 */ /* 0x000fe2000f8e00ff */
[----:B----4-:R-:W-:Y:S01]  /*6080*/  MOV R7, UR7 ;  /* 0x0000000700077c02 */ /* 0x010fe20008000f00 */
[----:B------:R-:W-:Y:S01]  /*6090*/  IMAD.U32 R6, RZ, RZ, UR6 ;  /* 0x00000006ff067e24 */ /* 0x000fe2000f8e00ff */
[----:B-----5:R-:W-:Y:S01]  /*60a0*/  MOV R11, UR5 ;  /* 0x00000005000b7c02 */ /* 0x020fe20008000f00 */
[----:B------:R-:W-:Y:S02]  /*60b0*/  IMAD.U32 R10, RZ, RZ, UR4 ;  /* 0x00000004ff0a7e24 */ /* 0x000fe4000f8e00ff */
[----:B------:R-:W-:Y:S07]  /*60c0*/  LEPC R20, `(.L_x_103) ;  /* 0x000000001014794e */ /* 0x000fee0000000000 */
[----:B-1-3--:R-:W-:Y:S05]  /*60d0*/  CALL.ABS.NOINC R2 ;  /* 0x0000000002007343 */ /* 0x00afea0003c00000 */
.L_x_103:
[----:B------:R-:W-:Y:S05]  /*60e0*/  BSYNC.RECONVERGENT B6 ;  /* 0x0000000000067941 */ /* 0x000fea0003800200 */
.L_x_102:
[-C--:B------:R-:W-:Y:S01]  /*60f0*/  F2FP.F16.E5M2.UNPACK_B R74, R140.reuse ;  /* 0x0000008cff4a723e */ /* 0x080fe200020004ff */
[----:B------:R-:W-:Y:S05]  /*6100*/  WARPSYNC.ALL ;  /* 0x0000000000007948 */ /* 0x000fea0003800000 */
[----:B------:R-:W-:Y:S01]  /*6110*/  R2UR UR4, R71 ;  /* 0x00000000470472ca */ /* 0x000fe200000e0000 */
[--C-:B------:R-:W-:Y:S01]  /*6120*/  HADD2.F32 R72, -RZ, R74.reuse.H0_H0 ;  /* 0x2000004aff487230 */ /* 0x100fe20000004100 */
[----:B------:R-:W-:Y:S01]  /*6130*/  F2FP.F16.E5M2.UNPACK_B R76, R140.H1 ;  /* 0x0000008cff4c723e */ /* 0x000fe200030004ff */
[----:B------:R-:W-:Y:S01]  /*6140*/  HADD2.F32 R75, -RZ, R74.H1_H1 ;  /* 0x3000004aff4b7230 */ /* 0x000fe20000004100 */
[-C--:B------:R-:W-:Y:S01]  /*6150*/  F2FP.F16.E5M2.UNPACK_B R78, R141.reuse ;  /* 0x0000008dff4e723e */ /* 0x080fe200020004ff */
[----:B------:R-:W-:Y:S01]  /*6160*/  BSSY.RECONVERGENT B0, `(.L_x_104) ;  /* 0x000011d000007945 */ /* 0x000fe20003800200 */
[----:B------:R-:W-:Y:S01]  /*6170*/  F2FP.F16.E5M2.UNPACK_B R80, R141.H1 ;  /* 0x0000008dff50723e */ /* 0x000fe200030004ff */
[----:B------:R-:W-:Y:S01]  /*6180*/  HADD2.F32 R74, -RZ, R76.H0_H0 ;  /* 0x2000004cff4a7230 */ /* 0x000fe20000004100 */
[-C--:B------:R-:W-:Y:S01]  /*6190*/  F2FP.F16.E5M2.UNPACK_B R82, R142.reuse ;  /* 0x0000008eff52723e */ /* 0x080fe200020004ff */
[--C-:B------:R-:W-:Y:S01]  /*61a0*/  HADD2.F32 R77, -RZ, R78.reuse.H0_H0 ;  /* 0x2000004eff4d7230 */ /* 0x100fe20000004100 */
[----:B------:R-:W-:Y:S01]  /*61b0*/  F2FP.F16.E5M2.UNPACK_B R84, R142.H1 ;  /* 0x0000008eff54723e */ /* 0x000fe200030004ff */
[----:B------:R-:W-:Y:S01]  /*61c0*/  HADD2.F32 R78, -RZ, R78.H1_H1 ;  /* 0x3000004eff4e7230 */ /* 0x000fe20000004100 */
[-C--:B------:R-:W-:Y:S01]  /*61d0*/  F2FP.F16.E5M2.UNPACK_B R86, R143.reuse ;  /* 0x0000008fff56723e */ /* 0x080fe200020004ff */
[----:B-12---:R-:W3:Y:S01]  /*61e0*/  LDTM.x64 R4, tmem[UR4] ;  /* 0x00000004000479ee */ /* 0x006ee20008340000 */
[----:B------:R-:W-:Y:S01]  /*61f0*/  F2FP.F16.E5M2.UNPACK_B R88, R143.H1 ;  /* 0x0000008fff58723e */ /* 0x000fe200030004ff */
[----:B------:R-:W-:Y:S01]  /*6200*/  HADD2.F32 R76, -RZ, R76.H1_H1 ;  /* 0x3000004cff4c7230 */ /* 0x000fe20000004100 */
[-C--:B------:R-:W-:Y:S01]  /*6210*/  F2FP.F16.E5M2.UNPACK_B R90, R144.reuse ;  /* 0x00000090ff5a723e */ /* 0x080fe200020004ff */
[----:B------:R-:W-:Y:S01]  /*6220*/  HADD2.F32 R79, -RZ, R80.H0_H0 ;  /* 0x20000050ff4f7230 */ /* 0x000fe20000004100 */
[----:B------:R-:W-:Y:S01]  /*6230*/  F2FP.F16.E5M2.UNPACK_B R92, R144.H1 ;  /* 0x00000090ff5c723e */ /* 0x000fe200030004ff */
[--C-:B------:R-:W-:Y:S01]  /*6240*/  HADD2.F32 R81, -RZ, R82.reuse.H0_H0 ;  /* 0x20000052ff517230 */ /* 0x100fe20000004100 */
[----:B------:R-:W-:Y:S01]  /*6250*/  ISETP.NE.AND P6, PT, R172, RZ, PT ;  /* 0x000000ffac00720c */ /* 0x000fe20003fc5270 */
[----:B------:R-:W-:Y:S01]  /*6260*/  HADD2.F32 R82, -RZ, R82.H1_H1 ;  /* 0x30000052ff527230 */ /* 0x000fe20000004100 */
[----:B------:R-:W-:Y:S01]  /*6270*/  SHF.L.U32 R194, R164, 0x4, RZ ;  /* 0x00000004a4c27819 */ /* 0x000fe200000006ff */
[--C-:B------:R-:W-:Y:S01]  /*6280*/  HADD2.F32 R85, -RZ, R86.reuse.H0_H0 ;  /* 0x20000056ff557230 */ /* 0x100fe20000004100 */
[----:B------:R-:W-:Y:S01]  /*6290*/  SHF.L.U32 R202, R163, 0x4, RZ ;  /* 0x00000004a3ca7819 */ /* 0x000fe200000006ff */
[----:B------:R-:W-:Y:S01]  /*62a0*/  HADD2.F32 R86, -RZ, R86.H1_H1 ;  /* 0x30000056ff567230 */ /* 0x000fe20000004100 */
[C---:B------:R-:W-:Y:S01]  /*62b0*/  IADD3 R179, PT, PT, R171.reuse, R194, RZ ;  /* 0x000000c2abb37210 */ /* 0x040fe20007ffe0ff */
[--C-:B------:R-:W-:Y:S01]  /*62c0*/  HADD2.F32 R89, -RZ, R90.reuse.H0_H0 ;  /* 0x2000005aff597230 */ /* 0x100fe20000004100 */
[----:B------:R-:W-:Y:S01]  /*62d0*/  IADD3 R185, PT, PT, R171, R202, RZ ;  /* 0x000000caabb97210 */ /* 0x000fe20007ffe0ff */
[----:B------:R-:W-:Y:S01]  /*62e0*/  HADD2.F32 R90, -RZ, R90.H1_H1 ;  /* 0x3000005aff5a7230 */ /* 0x000fe20000004100 */
[----:B------:R-:W-:Y:S01]  /*62f0*/  SHF.L.U32 R200, R169, 0x4, RZ ;  /* 0x00000004a9c87819 */ /* 0x000fe200000006ff */
[----:B------:R-:W-:Y:S01]  /*6300*/  HADD2.F32 R80, -RZ, R80.H1_H1 ;  /* 0x30000050ff507230 */ /* 0x000fe20000004100 */
[----:B------:R-:W-:Y:S01]  /*6310*/  F2FP.F16.E5M2.UNPACK_B R94, R145 ;  /* 0x00000091ff5e723e */ /* 0x000fe200020004ff */
[--C-:B------:R-:W-:Y:S01]  /*6320*/  HADD2.F32 R83, -RZ, R84.reuse.H0_H0 ;  /* 0x20000054ff537230 */ /* 0x100fe20000004100 */
[----:B------:R-:W-:Y:S01]  /*6330*/  IADD3 R184, PT, PT, R200, R179, RZ ;  /* 0x000000b3c8b87210 */ /* 0x000fe20007ffe0ff */
[----:B------:R-:W-:Y:S01]  /*6340*/  HADD2.F32 R84, -RZ, R84.H1_H1 ;  /* 0x30000054ff547230 */ /* 0x000fe20000004100 */
[----:B------:R-:W-:Y:S01]  /*6350*/  F2FP.F16.E5M2.UNPACK_B R98, R146 ;  /* 0x00000092ff62723e */ /* 0x000fe200020004ff */
[C---:B---3--:R-:W-:Y:S01]  /*6360*/  FMUL R0, R70.reuse, R4 ;  /* 0x0000000446007220 */ /* 0x048fe20000400000 */
[C---:B------:R-:W-:Y:S01]  /*6370*/  FMUL R2, R70.reuse, R5 ;  /* 0x0000000546027220 */ /* 0x040fe20000400000 */
[C---:B------:R-:W-:Y:S01]  /*6380*/  FMUL R4, R70.reuse, R8 ;  /* 0x0000000846047220 */ /* 0x040fe20000400000 */
[C---:B------:R-:W-:Y:S01]  /*6390*/  FMUL R5, R70.reuse, R9 ;  /* 0x0000000946057220 */ /* 0x040fe20000400000 */
[C---:B------:R-:W-:Y:S01]  /*63a0*/  FFMA R0, R73.reuse, R72, R0 ;  /* 0x0000004849007223 */ /* 0x040fe20000000000 */
[C---:B------:R-:W-:Y:S01]  /*63b0*/  FFMA R2, R73.reuse, R75, R2 ;  /* 0x0000004b49027223 */ /* 0x040fe20000000002 */
[C---:B------:R-:W-:Y:S01]  /*63c0*/  FMUL R8, R70.reuse, R12 ;  /* 0x0000000c46087220 */ /* 0x040fe20000400000 */
[C---:B------:R-:W-:Y:S01]  /*63d0*/  FMUL R9, R70.reuse, R13 ;  /* 0x0000000d46097220 */ /* 0x040fe20000400000 */
[C---:B------:R-:W-:Y:S01]  /*63e0*/  FMUL R12, R70.reuse, R16 ;  /* 0x00000010460c7220 */ /* 0x040fe20000400000 */
[C---:B------:R-:W-:Y:S01]  /*63f0*/  FMUL R13, R70.reuse, R17 ;  /* 0x00000011460d7220 */ /* 0x040fe20000400000 */
[C---:B------:R-:W-:Y:S01]  /*6400*/  FMUL R16, R70.reuse, R20 ;  /* 0x0000001446107220 */ /* 0x040fe20000400000 */
[C---:B------:R-:W-:Y:S01]  /*6410*/  FMUL R17, R70.reuse, R21 ;  /* 0x0000001546117220 */ /* 0x040fe20000400000 */
[--C-:B------:R-:W-:Y:S02]  /*6420*/  HADD2.F32 R93, -RZ, R94.reuse.H0_H0 ;  /* 0x2000005eff5d7230 */ /* 0x100fe40000004100 */
[C---:B------:R-:W-:Y:S01]  /*6430*/  FMUL R20, R70.reuse, R24 ;  /* 0x0000001846147220 */ /* 0x040fe20000400000 */
[----:B------:R-:W-:Y:S02]  /*6440*/  HADD2.F32 R94, -RZ, R94.H1_H1 ;  /* 0x3000005eff5e7230 */ /* 0x000fe40000004100 */
[C---:B------:R-:W-:Y:S01]  /*6450*/  FMUL R21, R70.reuse, R25 ;  /* 0x0000001946157220 */ /* 0x040fe20000400000 */
[--C-:B------:R-:W-:Y:S02]  /*6460*/  HADD2.F32 R97, -RZ, R98.reuse.H0_H0 ;  /* 0x20000062ff617230 */ /* 0x100fe40000004100 */
[C---:B------:R-:W-:Y:S01]  /*6470*/  FMUL R24, R70.reuse, R28 ;  /* 0x0000001c46187220 */ /* 0x040fe20000400000 */
[----:B------:R-:W-:Y:S02]  /*6480*/  HADD2.F32 R98, -RZ, R98.H1_H1 ;  /* 0x30000062ff627230 */ /* 0x000fe40000004100 */
[C---:B------:R-:W-:Y:S01]  /*6490*/  FMUL R25, R70.reuse, R29 ;  /* 0x0000001d46197220 */ /* 0x040fe20000400000 */
[C---:B------:R-:W-:Y:S01]  /*64a0*/  FMUL R28, R70.reuse, R32 ;  /* 0x00000020461c7220 */ /* 0x040fe20000400000 */
[C---:B------:R-:W-:Y:S01]  /*64b0*/  FMUL R29, R70.reuse, R33 ;  /* 0x00000021461d7220 */ /* 0x040fe20000400000 */
[C---:B------:R-:W-:Y:S01]  /*64c0*/  FMUL R32, R70.reuse, R36 ;  /* 0x0000002446207220 */ /* 0x040fe20000400000 */
[----:B------:R-:W-:Y:S01]  /*64d0*/  F2FP.F16.E5M2.UNPACK_B R96, R145.H1 ;  /* 0x00000091ff60723e */ /* 0x000fe200030004ff */
[C---:B------:R-:W-:Y:S01]  /*64e0*/  FMUL R33, R70.reuse, R37 ;  /* 0x0000002546217220 */ /* 0x040fe20000400000 */
[C---:B------:R-:W-:Y:S01]  /*64f0*/  FMUL R36, R70.reuse, R40 ;  /* 0x0000002846247220 */ /* 0x040fe20000400000 */
[----:B------:R-:W-:Y:S01]  /*6500*/  F2FP.F16.E5M2.UNPACK_B R100, R146.H1 ;  /* 0x00000092ff64723e */ /* 0x000fe200030004ff */
[C---:B------:R-:W-:Y:S01]  /*6510*/  FMUL R37, R70.reuse, R41 ;  /* 0x0000002946257220 */ /* 0x040fe20000400000 */
[C---:B------:R-:W-:Y:S01]  /*6520*/  FMUL R40, R70.reuse, R44 ;  /* 0x0000002c46287220 */ /* 0x040fe20000400000 */
[----:B------:R-:W-:Y:S01]  /*6530*/  F2FP.F16.E5M2.UNPACK_B R102, R147 ;  /* 0x00000093ff66723e */ /* 0x000fe200020004ff */
[C---:B------:R-:W-:Y:S01]  /*6540*/  FMUL R41, R70.reuse, R45 ;  /* 0x0000002d46297220 */ /* 0x040fe20000400000 */
[C---:B------:R-:W-:Y:S01]  /*6550*/  FMUL R44, R70.reuse, R48 ;  /* 0x00000030462c7220 */ /* 0x040fe20000400000 */
[----:B------:R-:W-:Y:S01]  /*6560*/  F2FP.F16.E5M2.UNPACK_B R104, R147.H1 ;  /* 0x00000093ff68723e */ /* 0x000fe200030004ff */
[C---:B------:R-:W-:Y:S01]  /*6570*/  FMUL R45, R70.reuse, R49 ;  /* 0x00000031462d7220 */ /* 0x040fe20000400000 */
[--C-:B------:R-:W-:Y:S02]  /*6580*/  HADD2.F32 R101, -RZ, R102.reuse.H0_H0 ;  /* 0x20000066ff657230 */ /* 0x100fe40000004100 */
[C---:B------:R-:W-:Y:S01]  /*6590*/  FMUL R48, R70.reuse, R52 ;  /* 0x0000003446307220 */ /* 0x040fe20000400000 */
[----:B------:R-:W-:Y:S01]  /*65a0*/  F2FP.F16.E5M2.UNPACK_B R106, R148 ;  /* 0x00000094ff6a723e */ /* 0x000fe200020004ff */
[----:B------:R-:W-:Y:S02]  /*65b0*/  HADD2.F32 R102, -RZ, R102.H1_H1 ;  /* 0x30000066ff667230 */ /* 0x000fe40000004100 */
[C---:B------:R-:W-:Y:S01]  /*65c0*/  FMUL R49, R70.reuse, R53 ;  /* 0x0000003546317220 */ /* 0x040fe20000400000 */
[C---:B------:R-:W-:Y:S01]  /*65d0*/  FMUL R52, R70.reuse, R56 ;  /* 0x0000003846347220 */ /* 0x040fe20000400000 */
[----:B------:R-:W-:Y:S01]  /*65e0*/  F2FP.F16.E5M2.UNPACK_B R108, R148.H1 ;  /* 0x00000094ff6c723e */ /* 0x000fe200030004ff */
[--C-:B------:R-:W-:Y:S02]  /*65f0*/  HADD2.F32 R105, -RZ, R106.reuse.H0_H0 ;  /* 0x2000006aff697230 */ /* 0x100fe40000004100 */
[C---:B------:R-:W-:Y:S01]  /*6600*/  FMUL R53, R70.reuse, R57 ;  /* 0x0000003946357220 */ /* 0x040fe20000400000 */
[----:B------:R-:W-:Y:S02]  /*6610*/  HADD2.F32 R106, -RZ, R106.H1_H1 ;  /* 0x3000006aff6a7230 */ /* 0x000fe40000004100 */
        /* <DEDUP_REMOVED lines=11> */
[C---:B------:R-:W-:Y:S01]  /*66d0*/  FFMA R3, R73.reuse, R74, R3 ;  /* 0x0000004a49037223 */ /* 0x040fe20000000003 */
[----:B------:R-:W-:Y:S01]  /*66e0*/  F2FP.F16.E5M2.UNPACK_B R116, R150.H1 ;  /* 0x00000096ff74723e */ /* 0x000fe200030004ff */
[--C-:B------:R-:W-:Y:S02]  /*66f0*/  HADD2.F32 R113, -RZ, R114.reuse.H0_H0 ;  /* 0x20000072ff717230 */ /* 0x100fe40000004100 */
[C---:B------:R-:W-:Y:S01]  /*6700*/  FFMA R7, R73.reuse, R76, R7 ;  /* 0x0000004c49077223 */ /* 0x040fe20000000007 */
[C---:B------:R-:W-:Y:S01]  /*6710*/  FFMA R4, R73.reuse, R77, R4 ;  /* 0x0000004d49047223 */ /* 0x040fe20000000004 */
[----:B------:R-:W-:Y:S01]  /*6720*/  F2FP.F16.E5M2.UNPACK_B R118, R151 ;  /* 0x00000097ff76723e */ /* 0x000fe200020004ff */
[----:B------:R-:W-:Y:S01]  /*6730*/  FFMA R5, R73, R78, R5 ;  /* 0x0000004e49057223 */ /* 0x000fe20000000005 */
[----:B------:R-:W-:Y:S01]  /*6740*/  HADD2.F32 R114, -RZ, R114.H1_H1 ;  /* 0x30000072ff727230 */ /* 0x000fe20000004100 */
[----:B------:R-:W-:Y:S01]  /*6750*/  F2FP.SATFINITE.E5M2.F32.PACK_AB_MERGE_C R173, R7, R3, RZ ;  /* 0x0000000307ad723e */ /* 0x000fe200048060ff */
[C---:B------:R-:W-:Y:S01]  /*6760*/  FMUL R6, R70.reuse, R10 ;  /* 0x0000000a46067220 */ /* 0x040fe20000400000 */
[--C-:B------:R-:W-:Y:S02]  /*6770*/  HADD2.F32 R117, -RZ, R118.reuse.H0_H0 ;  /* 0x20000076ff757230 */ /* 0x100fe40000004100 */
[----:B------:R-:W-:Y:S01]  /*6780*/  FMUL R11, R70, R11 ;  /* 0x0000000b460b7220 */ /* 0x000fe20000400000 */
[----:B------:R-:W-:Y:S01]  /*6790*/  F2FP.SATFINITE.E5M2.F32.PACK_AB_MERGE_C R172, R2, R0, R173 ;  /* 0x0000000002ac723e */ /* 0x000fe200048060ad */
[C---:B------:R-:W-:Y:S01]  /*67a0*/  FFMA R6, R73.reuse, R79, R6 ;  /* 0x0000004f49067223 */ /* 0x040fe20000000006 */
[----:B------:R-:W-:Y:S02]  /*67b0*/  HADD2.F32 R118, -RZ, R118.H1_H1 ;  /* 0x30000076ff767230 */ /* 0x000fe40000004100 */
[C---:B------:R-:W-:Y:S01]  /*67c0*/  FFMA R11, R73.reuse, R80, R11 ;  /* 0x00000050490b7223 */ /* 0x040fe2000000000b */
[C---:B------:R-:W-:Y:S01]  /*67d0*/  FFMA R8, R73.reuse, R81, R8 ;  /* 0x0000005149087223 */ /* 0x040fe20000000008 */
[----:B------:R-:W-:Y:S01]  /*67e0*/  F2FP.F16.E5M2.UNPACK_B R120, R151.H1 ;  /* 0x00000097ff78723e */ /* 0x000fe200030004ff */
[----:B------:R-:W-:Y:S01]  /*67f0*/  FFMA R9, R73, R82, R9 ;  /* 0x0000005249097223 */ /* 0x000fe20000000009 */
[C---:B------:R-:W-:Y:S01]  /*6800*/  FMUL R10, R70.reuse, R14 ;  /* 0x0000000e460a7220 */ /* 0x040fe20000400000 */
[----:B------:R-:W-:Y:S01]  /*6810*/  F2FP.F16.E5M2.UNPACK_B R122, R152 ;  /* 0x00000098ff7a723e */ /* 0x000fe200020004ff */
[C---:B------:R-:W-:Y:S01]  /*6820*/  FMUL R15, R70.reuse, R15 ;  /* 0x0000000f460f7220 */ /* 0x040fe20000400000 */
[----:B------:R-:W-:Y:S01]  /*6830*/  HADD2.F32 R87, -RZ, R88.H0_H0 ;  /* 0x20000058ff577230 */ /* 0x000fe20000004100 */
[----:B------:R-:W-:Y:S01]  /*6840*/  F2FP.SATFINITE.E5M2.F32.PACK_AB_MERGE_C R174, R11, R6, RZ ;  /* 0x000000060bae723e */ /* 0x000fe200048060ff */
[C---:B------:R-:W-:Y:S01]  /*6850*/  FFMA R10, R73.reuse, R83, R10 ;  /* 0x00000053490a7223 */ /* 0x040fe2000000000a */
[C---:B------:R-:W-:Y:S01]  /*6860*/  FFMA R15, R73.reuse, R84, R15 ;  /* 0x00000054490f7223 */ /* 0x040fe2000000000f */
[C---:B------:R-:W-:Y:S01]  /*6870*/  FFMA R12, R73.reuse, R85, R12 ;  /* 0x00000055490c7223 */ /* 0x040fe2000000000c */
[----:B------:R-:W-:Y:S01]  /*6880*/  F2FP.F16.E5M2.UNPACK_B R124, R152.H1 ;  /* 0x00000098ff7c723e */ /* 0x000fe200030004ff */
[----:B------:R-:W-:Y:S01]  /*6890*/  FFMA R13, R73, R86, R13 ;  /* 0x00000056490d7223 */ /* 0x000fe2000000000d */
[----:B------:R-:W-:Y:S01]  /*68a0*/  F2FP.SATFINITE.E5M2.F32.PACK_AB_MERGE_C R173, R5, R4, R174 ;  /* 0x0000000405ad723e */ /* 0x000fe200048060ae */
[--C-:B------:R-:W-:Y:S01]  /*68b0*/  HADD2.F32 R121, -RZ, R122.reuse.H0_H0 ;  /* 0x2000007aff797230 */ /* 0x100fe20000004100 */
[----:B------:R-:W-:Y:S01]  /*68c0*/  F2FP.SATFINITE.E5M2.F32.PACK_AB_MERGE_C R174, R15, R10, RZ ;  /* 0x0000000a0fae723e */ /* 0x000fe200048060ff */
[----:B------:R-:W-:Y:S02]  /*68d0*/  HADD2.F32 R122, -RZ, R122.H1_H1 ;  /* 0x3000007aff7a7230 */ /* 0x000fe40000004100 */
[C---:B------:R-:W-:Y:S01]  /*68e0*/  FMUL R14, R70.reuse, R18 ;  /* 0x00000012460e7220 */ /* 0x040fe20000400000 */
[----:B------:R-:W-:Y:S01]  /*68f0*/  HADD2.F32 R88, -RZ, R88.H1_H1 ;  /* 0x30000058ff587230 */ /* 0x000fe20000004100 */
[----:B------:R-:W-:Y:S01]  /*6900*/  F2FP.SATFINITE.E5M2.F32.PACK_AB_MERGE_C R174, R9, R8, R174 ;  /* 0x0000000809ae723e */ /* 0x000fe200048060ae */
[C---:B------:R-:W-:Y:S01]  /*6910*/  FMUL R19, R70.reuse, R19 ;  /* 0x0000001346137220 */ /* 0x040fe20000400000 */
[--C-:B------:R-:W-:Y:S02]  /*6920*/  HADD2.F32 R91, -RZ, R92.reuse.H0_H0 ;  /* 0x2000005cff5b7230 */ /* 0x100fe40000004100 */
[C---:B------:R-:W-:Y:S01]  /*6930*/  FFMA R14, R73.reuse, R87, R14 ;  /* 0x00000057490e7223 */ /* 0x040fe2000000000e */
[----:B------:R-:W-:Y:S02]  /*6940*/  HADD2.F32 R92, -RZ, R92.H1_H1 ;  /* 0x3000005cff5c7230 */ /* 0x000fe40000004100 */
[C---:B------:R-:W-:Y:S01]  /*6950*/  FFMA R19, R73.reuse, R88, R19 ;  /* 0x0000005849137223 */ /* 0x040fe20000000013 */
[C---:B------:R-:W-:Y:S01]  /*6960*/  FFMA R16, R73.reuse, R89, R16 ;  /* 0x0000005949107223 */ /* 0x040fe20000000010 */
        /* <DEDUP_REMOVED lines=17> */
[----:B------:R1:W-:Y:S01]  /*6a80*/  STS.128 [R137+UR44+0x4200], R172 ;  /* 0x004200ac89007988 */ /* 0x0003e20008000c2c */
[----:B------:R-:W-:Y:S01]  /*6a90*/  F2FP.SATFINITE.E5M2.F32.PACK_AB_MERGE_C R180, R17, R16, R180 ;  /* 0x0000001011b4723e */ /* 0x000fe200048060b4 */
[C---:B------:R-:W-:Y:S01]  /*6aa0*/  FFMA R22, R73.reuse, R95, R22 ;  /* 0x0000005f49167223 */ /* 0x040fe20000000016 */
[C---:B------:R-:W-:Y:S01]  /*6ab0*/  FMUL R27, R70.reuse, R27 ;  /* 0x0000001b461b7220 */ /* 0x040fe20000400000 */
[--C-:B------:R-:W-:Y:S02]  /*6ac0*/  HADD2.F32 R99, -RZ, R100.reuse.H0_H0 ;  /* 0x20000064ff637230 */ /* 0x100fe40000004100 */
[C---:B------:R-:W-:Y:S01]  /*6ad0*/  FMUL R26, R70.reuse, R30 ;  /* 0x0000001e461a7220 */ /* 0x040fe20000400000 */
[----:B------:R-:W-:Y:S02]  /*6ae0*/  HADD2.F32 R100, -RZ, R100.H1_H1 ;  /* 0x30000064ff647230 */ /* 0x000fe40000004100 */
[C---:B------:R-:W-:Y:S01]  /*6af0*/  FFMA R27, R73.reuse, R96, R27 ;  /* 0x00000060491b7223 */ /* 0x040fe2000000001b */
[C---:B------:R-:W-:Y:S01]  /*6b00*/  FFMA R24, R73.reuse, R97, R24 ;  /* 0x0000006149187223 */ /* 0x040fe20000000018 */
[C---:B------:R-:W-:Y:S01]  /*6b10*/  FFMA R25, R73.reuse, R98, R25 ;  /* 0x0000006249197223 */ /* 0x040fe20000000019 */
[----:B------:R-:W-:Y:S01]  /*6b20*/  F2FP.F16.E5M2.UNPACK_B R130, R154 ;  /* 0x0000009aff82723e */ /* 0x000fe200020004ff */
[----:B------:R-:W-:Y:S01]  /*6b30*/  FFMA R26, R73, R99, R26 ;  /* 0x00000063491a7223 */ /* 0x000fe2000000001a */
[----:B------:R-:W-:Y:S01]  /*6b40*/  F2FP.SATFINITE.E5M2.F32.PACK_AB_MERGE_C R181, R27, R22, RZ ;  /* 0x000000161bb5723e */ /* 0x000fe200048060ff */
[C---:B------:R-:W-:Y:S01]  /*6b50*/  FMUL R31, R70.reuse, R31 ;  /* 0x0000001f461f7220 */ /* 0x040fe20000400000 */
[--C-:B------:R-:W-:Y:S02]  /*6b60*/  HADD2.F32 R103, -RZ, R104.reuse.H0_H0 ;  /* 0x20000068ff677230 */ /* 0x100fe40000004100 */
[C---:B------:R-:W-:Y:S01]  /*6b70*/  FMUL R30, R70.reuse, R34 ;  /* 0x00000022461e7220 */ /* 0x040fe20000400000 */
[----:B------:R-:W-:Y:S01]  /*6b80*/  HADD2.F32 R104, -RZ, R104.H1_H1 ;  /* 0x30000068ff687230 */ /* 0x000fe20000004100 */
[----:B------:R-:W-:Y:S01]  /*6b90*/  F2FP.SATFINITE.E5M2.F32.PACK_AB_MERGE_C R181, R21, R20, R181 ;  /* 0x0000001415b5723e */ /* 0x000fe200048060b5 */
[C---:B------:R-:W-:Y:S01]  /*6ba0*/  FFMA R31, R73.reuse, R100, R31 ;  /* 0x00000064491f7223 */ /* 0x040fe2000000001f */
[C---:B------:R-:W-:Y:S01]  /*6bb0*/  FFMA R28, R73.reuse, R101, R28 ;  /* 0x00000065491c7223 */ /* 0x040fe2000000001c */
[C---:B------:R-:W-:Y:S01]  /*6bc0*/  FFMA R29, R73.reuse, R102, R29 ;  /* 0x00000066491d7223 */ /* 0x040fe2000000001d */
[----:B------:R-:W-:Y:S01]  /*6bd0*/  F2FP.F16.E5M2.UNPACK_B R132, R154.H1 ;  /* 0x0000009aff84723e */ /* 0x000fe200030004ff */
[----:B------:R-:W-:Y:S01]  /*6be0*/  FFMA R30, R73, R103, R30 ;  /* 0x00000067491e7223 */ /* 0x000fe2000000001e */
[----:B------:R-:W-:Y:S01]  /*6bf0*/  F2FP.SATFINITE.E5M2.F32.PACK_AB_MERGE_C R182, R31, R26, RZ ;  /* 0x0000001a1fb6723e */ /* 0x000fe200048060ff */
[----:B------:R-:W-:Y:S02]  /*6c00*/  HADD2.F32 R129, -RZ, R130.H0_H0 ;  /* 0x20000082ff817230 */ /* 0x000fe40000004100 */
[C---:B------:R-:W-:Y:S01]  /*6c10*/  FMUL R35, R70.reuse, R35 ;  /* 0x0000002346237220 */ /* 0x040fe20000400000 */
[----:B------:R-:W-:Y:S01]  /*6c20*/  HADD2.F32 R107, -RZ, R108.H0_H0 ;  /* 0x2000006cff6b7230 */ /* 0x000fe20000004100 */
[----:B------:R-:W-:Y:S01]  /*6c30*/  F2FP.SATFINITE.E5M2.F32.PACK_AB_MERGE_C R182, R25, R24, R182 ;  /* 0x0000001819b6723e */ /* 0x000fe200048060b6 */
[----:B------:R-:W-:Y:S02]  /*6c40*/  HADD2.F32 R130, -RZ, R130.H1_H1 ;  /* 0x30000082ff827230 */ /* 0x000fe40000004100 */
[C---:B------:R-:W-:Y:S01]  /*6c50*/  FFMA R35, R73.reuse, R104, R35 ;  /* 0x0000006849237223 */ /* 0x040fe20000000023 */
[C---:B------:R-:W-:Y:S01]  /*6c60*/  FFMA R32, R73.reuse, R105, R32 ;  /* 0x0000006949207223 */ /* 0x040fe20000000020 */
[----:B------:R-:W-:Y:S01]  /*6c70*/  FFMA R33, R73, R106, R33 ;  /* 0x0000006a49217223 */ /* 0x000fe20000000021 */
[----:B------:R-:W-:Y:S02]  /*6c80*/  HADD2.F32 R108, -RZ, R108.H1_H1 ;  /* 0x3000006cff6c7230 */ /* 0x000fe40000004100 */
        /* <DEDUP_REMOVED lines=16> */
[----:B------:R1:W-:Y:S01]  /*6d90*/  STS.128 [R179+0x4010], R180 ;  /* 0x004010b4b3007388 */ /* 0x0003e20000000c00 */
[----:B------:R-:W-:Y:S01]  /*6da0*/  F2FP.SATFINITE.E5M2.F32.PACK_AB_MERGE_C R188, R33, R32, R188 ;  /* 0x0000002021bc723e */ /* 0x000fe200048060bc */
[C---:B------:R-:W-:Y:S01]  /*6db0*/  FFMA R38, R73.reuse, R111, R38 ;  /* 0x0000006f49267223 */ /* 0x040fe20000000026 */
[C---:B------:R-:W-:Y:S01]  /*6dc0*/  FMUL R43, R70.reuse, R43 ;  /* 0x0000002b462b7220 */ /* 0x040fe20000400000 */
[--C-:B------:R-:W-:Y:S02]  /*6dd0*/  HADD2.F32 R115, -RZ, R116.reuse.H0_H0 ;  /* 0x20000074ff737230 */ /* 0x100fe40000004100 */
[----:B------:R-:W-:Y:S01]  /*6de0*/  FMUL R42, R70, R46 ;  /* 0x0000002e462a7220 */ /* 0x000fe20000400000 */
[----:B------:R-:W-:Y:S02]  /*6df0*/  HADD2.F32 R116, -RZ, R116.H1_H1 ;  /* 0x30000074ff747230 */ /* 0x000fe40000004100 */
[C---:B------:R-:W-:Y:S01]  /*6e00*/  FFMA R43, R73.reuse, R112, R43 ;  /* 0x00000070492b7223 */ /* 0x040fe2000000002b */
[C---:B------:R-:W-:Y:S01]  /*6e10*/  FFMA R40, R73.reuse, R113, R40 ;  /* 0x0000007149287223 */ /* 0x040fe20000000028 */
[C---:B------:R-:W-:Y:S01]  /*6e20*/  FFMA R41, R73.reuse, R114, R41 ;  /* 0x0000007249297223 */ /* 0x040fe20000000029 */
[----:B------:R-:W-:Y:S01]  /*6e30*/  ISETP.NE.AND P0, PT, R178, RZ, PT ;  /* 0x000000ffb200720c */ /* 0x000fe20003f05270 */
        /* <DEDUP_REMOVED lines=10> */
[C---:B------:R-:W-:Y:S01]  /*6ee0*/  FMUL R51, R70.reuse, R51 ;  /* 0x0000003346337220 */ /* 0x040fe20000400000 */
[--C-:B------:R-:W-:Y:S02]  /*6ef0*/  HADD2.F32 R123, -RZ, R124.reuse.H0_H0 ;  /* 0x2000007cff7b7230 */ /* 0x100fe40000004100 */
[C---:B------:R-:W-:Y:S01]  /*6f00*/  FFMA R46, R73.reuse, R119, R46 ;  /* 0x00000077492e7223 */ /* 0x040fe2000000002e */
[----:B------:R-:W-:Y:S02]  /*6f10*/  HADD2.F32 R124, -RZ, R124.H1_H1 ;  /* 0x3000007cff7c7230 */ /* 0x000fe40000004100 */
[C---:B------:R-:W-:Y:S01]  /*6f20*/  FMUL R50, R70.reuse, R54 ;  /* 0x0000003646327220 */ /* 0x040fe20000400000 */
[C---:B------:R-:W-:Y:S01]  /*6f30*/  FFMA R51, R73.reuse, R120, R51 ;  /* 0x0000007849337223 */ /* 0x040fe20000000033 */
[C---:B------:R-:W-:Y:S01]  /*6f40*/  FMUL R55, R70.reuse, R55 ;  /* 0x0000003746377220 */ /* 0x040fe20000400000 */
[C---:B------:R-:W-:Y:S01]  /*6f50*/  FFMA R48, R73.reuse, R121, R48 ;  /* 0x0000007949307223 */ /* 0x040fe20000000030 */
[C---:B------:R-:W-:Y:S01]  /*6f60*/  FFMA R49, R73.reuse, R122, R49 ;  /* 0x0000007a49317223 */ /* 0x040fe20000000031 */
        /* <DEDUP_REMOVED lines=20> */
[----:B------:R-:W-:Y:S01]  /*70b0*/  FFMA R63, R73, R132, R63 ;  /* 0x00000084493f7223 */ /* 0x000fe2000000003f */
[----:B------:R-:W-:Y:S01]  /*70c0*/  FMUL R67, R70, R67 ;  /* 0x0000004346437220 */ /* 0x000fe20000400000 */
[----:B------:R-:W-:Y:S01]  /*70d0*/  F2FP.SATFINITE.E5M2.F32.PACK_AB_MERGE_C R190, R47, R42, RZ ;  /* 0x0000002a2fbe723e */ /* 0x000fe200048060ff */
[----:B------:R-:W-:Y:S01]  /*70e0*/  FFMA R60, R73, R133, R60 ;  /* 0x00000085493c7223 */ /* 0x000fe2000000003c */
[----:B------:R-:W-:Y:S01]  /*70f0*/  F2FP.SATFINITE.E5M2.F32.PACK_AB_MERGE_C R191, R51, R46, RZ ;  /* 0x0000002e33bf723e */ /* 0x000fe200048060ff */
[C---:B------:R-:W-:Y:S01]  /*7100*/  FFMA R61, R73.reuse, R134, R61 ;  /* 0x00000086493d7223 */ /* 0x040fe2000000003d */
[C---:B------:R-:W-:Y:S01]  /*7110*/  FFMA R62, R73.reuse, R135, R62 ;  /* 0x00000087493e7223 */ /* 0x040fe2000000003e */
[----:B------:R-:W-:Y:S01]  /*7120*/  FFMA R67, R73, R136, R67 ;  /* 0x0000008849437223 */ /* 0x000fe20000000043 */
[----:B------:R-:W-:Y:S02]  /*7130*/  F2FP.SATFINITE.E5M2.F32.PACK_AB_MERGE_C R190, R41, R40, R190 ;  /* 0x0000002829be723e */ /* 0x000fe400048060be */
[----:B------:R-:W-:Y:S02]  /*7140*/  F2FP.SATFINITE.E5M2.F32.PACK_AB_MERGE_C R191, R45, R44, R191 ;  /* 0x0000002c2dbf723e */ /* 0x000fe400048060bf */
[----:B------:R-:W-:Y:S02]  /*7150*/  F2FP.SATFINITE.E5M2.F32.PACK_AB_MERGE_C R196, R55, R50, RZ ;  /* 0x0000003237c4723e */ /* 0x000fe400048060ff */
[----:B------:R-:W-:Y:S01]  /*7160*/  F2FP.SATFINITE.E5M2.F32.PACK_AB_MERGE_C R197, R59, R54, RZ ;  /* 0x000000363bc5723e */ /* 0x000fe200048060ff */
[----:B------:R1:W-:Y:S01]  /*7170*/  STS.128 [R185+0x4020], R188 ;  /* 0x004020bcb9007388 */ /* 0x0003e20000000c00 */
[----:B------:R-:W-:Y:S02]  /*7180*/  F2FP.SATFINITE.E5M2.F32.PACK_AB_MERGE_C R198, R63, R58, RZ ;  /* 0x0000003a3fc6723e */ /* 0x000fe400048060ff */
[----:B------:R-:W-:Y:S02]  /*7190*/  F2FP.SATFINITE.E5M2.F32.PACK_AB_MERGE_C R199, R67, R62, RZ ;  /* 0x0000003e43c7723e */ /* 0x000fe400048060ff */
[----:B------:R-:W-:Y:S02]  /*71a0*/  F2FP.SATFINITE.E5M2.F32.PACK_AB_MERGE_C R196, R49, R48, R196 ;  /* 0x0000003031c4723e */ /* 0x000fe400048060c4 */
[----:B------:R-:W-:Y:S02]  /*71b0*/  F2FP.SATFINITE.E5M2.F32.PACK_AB_MERGE_C R197, R53, R52, R197 ;  /* 0x0000003435c5723e */ /* 0x000fe400048060c5 */
[----:B------:R-:W-:Y:S02]  /*71c0*/  F2FP.SATFINITE.E5M2.F32.PACK_AB_MERGE_C R198, R57, R56, R198 ;  /* 0x0000003839c6723e */ /* 0x000fe400048060c6 */
[----:B------:R-:W-:Y:S02]  /*71d0*/  F2FP.SATFINITE.E5M2.F32.PACK_AB_MERGE_C R199, R61, R60, R199 ;  /* 0x0000003c3dc7723e */ /* 0x000fe400048060c7 */
[----:B------:R-:W-:Y:S02]  /*71e0*/  LEA R193, R166, UR44, 0x3 ;  /* 0x0000002ca6c17c11 */ /* 0x000fe4000f8e18ff */
[----:B------:R-:W-:Y:S01]  /*71f0*/  @P6 SHF.L.U32 R204, R165, 0x1f, RZ ;  /* 0x0000001fa5cc6819 */ /* 0x000fe200000006ff */
[----:B------:R1:W-:Y:S01]  /*7200*/  STS.128 [R184+0x4010], R196 ;  /* 0x004010c4b8007388 */ /* 0x0003e20000000c00 */
[----:B------:R-:W-:Y:S01]  /*7210*/  @!PT LDS RZ, [RZ] ;  /* 0x00000000fffff984 */ /* 0x000fe20000000800 */
[----:B------:R-:W-:Y:S01]  /*7220*/  @!PT LDS RZ, [RZ] ;  /* 0x00000000fffff984 */ /* 0x000fe20000000800 */
[----:B------:R-:W-:Y:S01]  /*7230*/  @!PT LDS RZ, [RZ] ;  /* 0x00000000fffff984 */ /* 0x000fe20000000800 */
[----:B------:R-:W-:Y:S01]  /*7240*/  @!PT LDS RZ, [RZ] ;  /* 0x00000000fffff984 */ /* 0x000fe20000000800 */
[----:B------:R2:W-:Y:S07]  /*7250*/  MEMBAR.ALL.CTA ;  /* 0x0000000000007992 */ /* 0x0005ee0000008000 */
[----:B--2---:R-:W2:Y:S02]  /*7260*/  FENCE.VIEW.ASYNC.S ;  /* 0x00000000000073c6 */ /* 0x004ea40000000000 */
[----:B--2---:R-:W-:Y:S06]  /*7270*/  BAR.SYNC.DEFER_BLOCKING 0x1, 0x80 ;  /* 0x0042000000007b1d */ /* 0x004fec0000010000 */
[----:B------:R-:W-:Y:S05]  /*7280*/  @P0 BRA `(.L_x_105) ;  /* 0x0000000000280947 */ /* 0x000fea0003800000 */
[----:B------:R-:W2:Y:S01]  /*7290*/  LDCU.64 UR6, c[0x0][0x348] ;  /* 0x00006900ff0677ac */ /* 0x000ea20008000a00 */
[----:B------:R-:W-:Y:S01]  /*72a0*/  UIADD3 UR4, UPT, UPT, UR44, 0x4200, URZ ;  /* 0x000042002c047890 */ /* 0x000fe2000fffe0ff */
[----:B------:R-:W-:Y:S05]  /*72b0*/  UMOV UR51, UR36 ;  /* 0x0000002400337c82 */ /* 0x000fea0008000000 */
[----:B------:R-:W-:Y:S04]  /*72c0*/  MOV R177, UR4 ;  /* 0x0000000400b17c02 */ /* 0x000fe80008000f00 */
[----:B------:R-:W-:Y:S01]  /*72d0*/  R2UR UR48, R177 ;  /* 0x00000000b13072ca */ /* 0x000fe200000e0000 */
[----:B--2---:R-:W-:Y:S04]  /*72e0*/  UIADD3 UR4, UP0, UPT, UR6, 0x680, URZ ;  /* 0x0000068006047890 */ /* 0x004fe8000ff1e0ff */
[----:B------:R-:W-:Y:S09]  /*72f0*/  UIADD3.X UR5, UPT, UPT, URZ, UR7, URZ, UP0, !UPT ;  /* 0x00000007ff057290 */ /* 0x000ff200087fe4ff */
[----:B------:R2:W-:Y:S01]  /*7300*/  UTMASTG.3D [UR48], [UR4] ;  /* 0x00000030040073b5 */ /* 0x0005e20008010000 */
[----:B------:R0:W-:Y:S01]  /*7310*/  UTMACMDFLUSH ;  /* 0x00000000000079b7 */ /* 0x0001e20000000000 */
[----:B--2---:R-:W-:Y:S04]  /*7320*/  DEPBAR.LE SB0, 0x1 ;  /* 0x000080400000791a */ /* 0x004fe80000000000 */
.L_x_105:
[----:B------:R-:W-:Y:S05]  /*7330*/  BSYNC.RECONVERGENT B0 ;  /* 0x0000000000007941 */ /* 0x000fea0003800200 */
.L_x_104:
[----:B------:R-:W-:Y:S06]  /*7340*/  BAR.SYNC.DEFER_BLOCKING 0x1, 0x80 ;  /* 0x0042000000007b1d */ /* 0x000fec0000010000 */
[----:B------:R-:W2:Y:S01]  /*7350*/  @P6 SYNCS.PHASECHK.TRANS64.TRYWAIT P0, [R193+URZ+0x60], R204 ;  /* 0x000060ccc10065a7 */ /* 0x000ea200080011ff */
[----:B------:R-:W-:Y:S01]  /*7360*/  BSSY B1, `(.L_x_106) ;  /* 0x0000023000017945 */ /* 0x000fe20003800000 */
[----:B--2---:R-:W-:Y:S03]  /*7370*/  @P6 SEL R187, RZ, 0x1, !P0 ;  /* 0x00000001ffbb6807 */ /* 0x004fe60004000000 */
[----:B------:R-:W-:Y:S05]  /*7380*/  @!P6 BRA `(.L_x_107) ;  /* 0x000000000080e947 */ /* 0x000fea0003800000 */
[----:B------:R-:W-:Y:S01]  /*7390*/  ISETP.NE.AND P1, PT, R192, RZ, PT ;  /* 0x000000ffc000720c */ /* 0x000fe20003f25270 */
[----:B------:R-:W-:Y:S01]  /*73a0*/  BSSY B0, `(.L_x_108) ;  /* 0x000000a000007945 */ /* 0x000fe20003800000 */
[----:B------:R-:W-:Y:S11]  /*73b0*/  ISETP.NE.AND P0, PT, R187, RZ, PT ;  /* 0x000000ffbb00720c */ /* 0x000ff60003f05270 */
[----:B------:R-:W-:Y:S04]  /*73c0*/  @P1 IMAD R3, R166, 0x2000, R171 ;  /* 0x00002000a6031824 */ /* 0x000fe800078e02ab */
[C---:B------:R-:W-:Y:S01]  /*73d0*/  @P1 IMAD.IADD R5, R3.reuse, 0x1, R194 ;  /* 0x0000000103051824 */ /* 0x040fe200078e02c2 */
[----:B------:R-:W-:Y:S03]  /*73e0*/  @P1 IADD3 R202, PT, PT, R3, R202, RZ ;  /* 0x000000ca03ca1210 */ /* 0x000fe60007ffe0ff */
[----:B------:R-:W-:Y:S01]  /*73f0*/  @P1 IMAD.IADD R200, R200, 0x1, R5 ;  /* 0x00000001c8c81824 */ /* 0x000fe200078e0205 */
[----:B------:R-:W-:Y:S06]  /*7400*/  @P0 BRA `(.L_x_109) ;  /* 0x00000000000c0947 */ /* 0x000fec0003800000 */
[----:B------:R-:W-:Y:S04]  /*7410*/  SHF.L.U32 R0, R165, 0x1f, RZ ;  /* 0x0000001fa5007819 */ /* 0x000fe800000006ff */
[----:B------:R-:W2:Y:S02]  /*7420*/  SYNCS.PHASECHK.TRANS64.TRYWAIT P0, [R193+URZ+0x60], R0 ;  /* 0x00006000c10075a7 */ /* 0x000ea400080011ff */
[----:B--2---:R-:W-:Y:S05]  /*7430*/  @!P0 BRA `(.L_x_110) ;  /* 0x0000001c00f08947 */ /* 0x004fea0003800000 */
.L_x_109:
[----:B------:R-:W-:Y:S05]  /*7440*/  BSYNC B0 ;  /* 0x0000000000007941 */ /* 0x000fea0003800000 */
.L_x_108:
[----:B------:R-:W-:Y:S01]  /*7450*/  ISETP.NE.AND P0, PT, R192, RZ, PT ;  /* 0x000000ffc000720c */ /* 0x000fe20003f05270 */
[----:B--2---:R-:W-:Y:S02]  /*7460*/  VIADD R193, R193, 0x70 ;  /* 0x00000070c1c17836 */ /* 0x004fe40000000000 */
[----:B------:R-:W-:Y:S02]  /*7470*/  IMAD.U32 R0, RZ, RZ, UR45 ;  /* 0x0000002dff007e24 */ /* 0x000fe4000f8e00ff */
[----:B------:R-:W-:Y:S03]  /*7480*/  VIADD R166, R166, 0x1 ;  /* 0x00000001a6a67836 */ /* 0x000fe60000000000 */
[----:B------:R-:W-:Y:S05]  /*7490*/  PRMT R0, R0, 0x654, R193 ;  /* 0x0000065400007816 */ /* 0x000fea00000000c1 */
[----:B------:R2:W3:Y:S04]  /*74a0*/  @P0 LDS.128 R140, [R3] ;  /* 0x00000000038c0984 */ /* 0x0004e80000000c00 */
[----:B------:R2:W4:Y:S04]  /*74b0*/  @P0 LDS.128 R144, [R5+0x10] ;  /* 0x0000100005900984 */ /* 0x0005280000000c00 */
        /* <DEDUP_REMOVED lines=12> */
[----:B--234-:R-:W-:Y:S02]  /*7580*/  LOP3.LUT R165, R165, R0, RZ, 0x3c, !PT ;  /* 0x00000000a5a57212 */ /* 0x01cfe400078e3cff */
.L_x_107:
[----:B------:R-:W-:Y:S05]  /*7590*/  BSYNC B1 ;  /* 0x0000000000017941 */ /* 0x000fea0003800000 */
.L_x_106:
[----:B------:R-:W-:Y:S05]  /*75a0*/  VIADD R0, R71, 0x40 ;  /* 0x0000004047007836 */ /* 0x000fea0000000000 */
[----:B------:R-:W-:Y:S04]  /*75b0*/  SHF.R.U32.HI R0, RZ, 0x15, R0 ;  /* 0x00000015ff007819 */ /* 0x000fe80000011600 */
[----:B------:R-:W-:Y:S11]  /*75c0*/  LOP3.LUT P0, RZ, R0, 0x3, R159, 0x48, !PT ;  /* 0x0000000300ff7812 */ /* 0x000ff6000780489f */
[----:B------:R-:W-:Y:S02]  /*75d0*/  @!UPT UIADD3 URZ, UPT, UPT, URZ, URZ, URZ ;  /* 0x000000fffffff290 */ /* 0x000fe4000fffe0ff */
        /* <DEDUP_REMOVED lines=8> */
[----:B------:R-:W5:Y:S01]  /*7660*/  LDCU.64 UR4, c[0x4][0x10] ;  /* 0x01000200ff0477ac */ /* 0x000f620008000a00 */
[----:B--2---:R-:W-:Y:S01]  /*7670*/  MOV R5, UR9 ;  /* 0x0000000900057c02 */ /* 0x004fe20008000f00 */
[----:B------:R-:W-:Y:S01]  /*7680*/  IMAD.U32 R4, RZ, RZ, UR8 ;  /* 0x00000008ff047e24 */ /* 0x000fe2000f8e00ff */
[----:B---3--:R-:W-:Y:S01]  /*7690*/  MOV R7, UR7 ;  /* 0x0000000700077c02 */ /* 0x008fe20008000f00 */
[----:B------:R-:W-:Y:S01]  /*76a0*/  IMAD.U32 R6, RZ, RZ, UR6 ;  /* 0x00000006ff067e24 */ /* 0x000fe2000f8e00ff */
[----:B-----5:R-:W-:Y:S01]  /*76b0*/  MOV R11, UR5 ;  /* 0x00000005000b7c02 */ /* 0x020fe20008000f00 */
[----:B------:R-:W-:Y:S02]  /*76c0*/  IMAD.U32 R10, RZ, RZ, UR4 ;  /* 0x00000004ff0a7e24 */ /* 0x000fe4000f8e00ff */
[----:B------:R-:W-:Y:S07]  /*76d0*/  LEPC R20, `(.L_x_111) ;  /* 0x000000001014794e */ /* 0x000fee0000000000 */
[----:B-1--4-:R-:W-:Y:S05]  /*76e0*/  CALL.ABS.NOINC R2 ;  /* 0x0000000002007343 */ /* 0x012fea0003c00000 */
.L_x_111:
[----:B------:R-:W-:Y:S01]  /*76f0*/  ISETP.NE.AND P0, PT, R178, RZ, PT ;  /* 0x000000ffb200720c */ /* 0x000fe20003f05270 */
[----:B------:R-:W-:Y:S05]  /*7700*/  WARPSYNC.ALL ;  /* 0x0000000000007948 */ /* 0x000fea0003800000 */
[----:B------:R-:W-:Y:S01]  /*7710*/  R2UR UR4, R71 ;  /* 0x00000000470472ca */ /* 0x000fe200000e0000 */
[----:B------:R-:W-:Y:S01]  /*7720*/  BSSY.RECONVERGENT B0, `(.L_x_112) ;  /* 0x000011e000007945 */ /* 0x000fe20003800200 */
[----:B------:R-:W-:Y:S02]  /*7730*/  F2FP.F16.E5M2.UNPACK_B R11, R141 ;  /* 0x0000008dff0b723e */ /* 0x000fe400020004ff */
[----:B------:R-:W-:Y:S02]  /*7740*/  F2FP.F16.E5M2.UNPACK_B R10, R142 ;  /* 0x0000008eff0a723e */ /* 0x000fe400020004ff */
[----:B------:R-:W-:Y:S01]  /*7750*/  F2FP.F16.E5M2.UNPACK_B R9, R143 ;  /* 0x0000008fff09723e */ /* 0x000fe200020004ff */
[--C-:B------:R-:W-:Y:S01]  /*7760*/  HADD2.F32 R74, -RZ, R11.reuse.H0_H0 ;  /* 0x2000000bff4a7230 */ /* 0x100fe20000004100 */
[----:B------:R-:W-:Y:S01]  /*7770*/  F2FP.F16.E5M2.UNPACK_B R8, R144 ;  /* 0x00000090ff08723e */ /* 0x000fe200020004ff */
[----:B------:R-:W-:Y:S01]  /*7780*/  HADD2.F32 R76, -RZ, R11.H1_H1 ;  /* 0x3000000bff4c7230 */ /* 0x000fe20000004100 */
[----:B------:R-:W-:Y:S01]  /*7790*/  F2FP.F16.E5M2.UNPACK_B R7, R145 ;  /* 0x00000091ff07723e */ /* 0x000fe200020004ff */
[--C-:B------:R-:W-:Y:S01]  /*77a0*/  HADD2.F32 R77, -RZ, R10.reuse.H0_H0 ;  /* 0x2000000aff4d7230 */ /* 0x100fe20000004100 */
[----:B------:R-:W-:Y:S01]  /*77b0*/  F2FP.F16.E5M2.UNPACK_B R6, R146 ;  /* 0x00000092ff06723e */ /* 0x000fe200020004ff */
[----:B------:R-:W-:Y:S01]  /*77c0*/  HADD2.F32 R80, -RZ, R10.H1_H1 ;  /* 0x3000000aff507230 */ /* 0x000fe20000004100 */
[----:B------:R-:W-:Y:S01]  /*77d0*/  F2FP.F16.E5M2.UNPACK_B R5, R147 ;  /* 0x00000093ff05723e */ /* 0x000fe200020004ff */
[--C-:B------:R-:W-:Y:S01]  /*77e0*/  HADD2.F32 R81, -RZ, R9.reuse.H0_H0 ;  /* 0x20000009ff517230 */ /* 0x100fe20000004100 */
[----:B-1----:R-:W-:Y:S01]  /*77f0*/  F2FP.F16.E5M2.UNPACK_B R4, R148 ;  /* 0x00000094ff04723e */ /* 0x002fe200020004ff */
[----:B------:R-:W-:Y:S01]  /*7800*/  HADD2.F32 R84, -RZ, R9.H1_H1 ;  /* 0x30000009ff547230 */ /* 0x000fe20000004100 */
[-C--:B------:R-:W-:Y:S01]  /*7810*/  F2FP.F16.E5M2.UNPACK_B R2, R140.reuse ;  /* 0x0000008cff02723e */ /* 0x080fe200020004ff */
[--C-:B------:R-:W-:Y:S01]  /*7820*/  HADD2.F32 R85, -RZ, R8.reuse.H0_H0 ;  /* 0x20000008ff557230 */ /* 0x100fe20000004100 */
[----:B------:R-:W-:Y:S01]  /*7830*/  F2FP.F16.E5M2.UNPACK_B R140, R140.H1 ;  /* 0x0000008cff8c723e */ /* 0x000fe200030004ff */
[----:B------:R-:W-:Y:S01]  /*7840*/  HADD2.F32 R87, -RZ, R8.H1_H1 ;  /* 0x30000008ff577230 */ /* 0x000fe20000004100 */
[----:B------:R-:W-:Y:S01]  /*7850*/  F2FP.F16.E5M2.UNPACK_B R141, R141.H1 ;  /* 0x0000008dff8d723e */ /* 0x000fe200030004ff */
[--C-:B------:R-:W-:Y:S01]  /*7860*/  HADD2.F32 R90, -RZ, R7.reuse.H0_H0 ;  /* 0x20000007ff5a7230 */ /* 0x100fe20000004100 */
[----:B------:R-:W-:Y:S01]  /*7870*/  F2FP.F16.E5M2.UNPACK_B R142, R142.H1 ;  /* 0x0000008eff8e723e */ /* 0x000fe200030004ff */
[----:B------:R-:W-:Y:S01]  /*7880*/  HADD2.F32 R91, -RZ, R7.H1_H1 ;  /* 0x30000007ff5b7230 */ /* 0x000fe20000004100 */
[----:B------:R-:W-:Y:S01]  /*7890*/  F2FP.F16.E5M2.UNPACK_B R143, R143.H1 ;  /* 0x0000008fff8f723e */ /* 0x000fe200030004ff */
[--C-:B------:R-:W-:Y:S01]  /*78a0*/  HADD2.F32 R94, -RZ, R6.reuse.H0_H0 ;  /* 0x20000006ff5e7230 */ /* 0x100fe20000004100 */
[----:B------:R-:W-:Y:S01]  /*78b0*/  R2UR UR5, R186 ;  /* 0x00000000ba0572ca */ /* 0x000fe200000e0000 */
[----:B------:R-:W-:Y:S01]  /*78c0*/  HADD2.F32 R95, -RZ, R6.H1_H1 ;  /* 0x30000006ff5f7230 */ /* 0x000fe20000004100 */
        /* <DEDUP_REMOVED lines=9> */
[----:B------:R-:W1:Y:S01]  /*7960*/  LDTM.x64 R4, tmem[UR4+0x40] ;  /* 0x00004004000479ee */ /* 0x000e620008340000 */
[--C-:B------:R-:W-:Y:S01]  /*7970*/  HADD2.F32 R0, -RZ, R2.reuse.H0_H0 ;  /* 0x20000002ff007230 */ /* 0x100fe20000004100 */
[----:B------:R-:W-:Y:S01]  /*7980*/  NOP ;  /* 0x0000000000007918 */ /* 0x000fe20000000000 */
[----:B------:R-:W-:Y:S01]  /*7990*/  UIADD3 UR4, UPT, UPT, UR5, 0xd0, URZ ;  /* 0x000000d005047890 */ /* 0x000fe2000fffe0ff */
[----:B------:R-:W-:Y:S01]  /*79a0*/  HADD2.F32 R2, -RZ, R2.H1_H1 ;  /* 0x30000002ff027230 */ /* 0x000fe20000004100 */
[----:B------:R-:W-:Y:S01]  /*79b0*/  F2FP.F16.E5M2.UNPACK_B R127, R154 ;  /* 0x0000009aff7f723e */ /* 0x000fe200020004ff */
[----:B------:R-:W-:Y:S01]  /*79c0*/  HADD2.F32 R78, -RZ, R141.H1_H1 ;  /* 0x3000008dff4e7230 */ /* 0x000fe20000004100 */
[----:B------:R-:W-:Y:S01]  /*79d0*/  UPRMT UR4, UR45, 0x654, UR4 ;  /* 0x000006542d047896 */ /* 0x000fe20008000004 */
[--C-:B------:R-:W-:Y:S01]  /*79e0*/  HADD2.F32 R106, -RZ, R107.reuse.H0_H0 ;  /* 0x2000006bff6a7230 */ /* 0x100fe20000004100 */
[----:B------:R-:W-:Y:S01]  /*79f0*/  F2FP.F16.E5M2.UNPACK_B R130, R155 ;  /* 0x0000009bff82723e */ /* 0x000fe200020004ff */
[----:B------:R-:W-:Y:S01]  /*7a00*/  HADD2.F32 R107, -RZ, R107.H1_H1 ;  /* 0x3000006bff6b7230 */ /* 0x000fe20000004100 */
[----:B------:R-:W-:Y:S01]  /*7a10*/  F2FP.F16.E5M2.UNPACK_B R144, R144.H1 ;  /* 0x00000090ff90723e */ /* 0x000fe200030004ff */
[--C-:B------:R-:W-:Y:S01]  /*7a20*/  HADD2.F32 R110, -RZ, R111.reuse.H0_H0 ;  /* 0x2000006fff6e7230 */ /* 0x100fe20000004100 */
[----:B------:R-:W-:Y:S01]  /*7a30*/  F2FP.F16.E5M2.UNPACK_B R145, R145.H1 ;  /* 0x00000091ff91723e */ /* 0x000fe200030004ff */
[----:B------:R-:W-:Y:S01]  /*7a40*/  HADD2.F32 R111, -RZ, R111.H1_H1 ;  /* 0x3000006fff6f7230 */ /* 0x000fe20000004100 */
[----:B------:R-:W-:Y:S01]  /*7a50*/  F2FP.F16.E5M2.UNPACK_B R146, R146.H1 ;  /* 0x00000092ff92723e */ /* 0x000fe200030004ff */
[----:B-1----:R-:W-:Y:S01]  /*7a60*/  SYNCS.ARRIVE.TRANS64.RED.A1T0 RZ, [UR4], RZ ;  /* 0x000000ffffff79a7 */ /* 0x002fe20008100404 */
[--C-:B------:R-:W-:Y:S01]  /*7a70*/  HADD2.F32 R114, -RZ, R115.reuse.H0_H0 ;  /* 0x20000073ff727230 */ /* 0x100fe20000004100 */
[----:B------:R-:W-:Y:S01]  /*7a80*/  F2FP.F16.E5M2.UNPACK_B R147, R147.H1 ;  /* 0x00000093ff93723e */ /* 0x000fe200030004ff */
[----:B------:R-:W-:Y:S01]  /*7a90*/  HADD2.F32 R115, -RZ, R115.H1_H1 ;  /* 0x30000073ff737230 */ /* 0x000fe20000004100 */
[----:B------:R-:W-:Y:S01]  /*7aa0*/  F2FP.F16.E5M2.UNPACK_B R148, R148.H1 ;  /* 0x00000094ff94723e */ /* 0x000fe200030004ff */
[--C-:B------:R-:W-:Y:S01]  /*7ab0*/  HADD2.F32 R118, -RZ, R119.reuse.H0_H0 ;  /* 0x20000077ff767230 */ /* 0x100fe20000004100 */
[----:B------:R-:W-:Y:S01]  /*7ac0*/  F2FP.F16.E5M2.UNPACK_B R149, R149.H1 ;  /* 0x00000095ff95723e */ /* 0x000fe200030004ff */
[----:B------:R-:W-:Y:S02]  /*7ad0*/  HADD2.F32 R119, -RZ, R119.H1_H1 ;  /* 0x30000077ff777230 */ /* 0x000fe40000004100 */
[C---:B------:R-:W-:Y:S01]  /*7ae0*/  FMUL R4, R70.reuse, R4 ;  /* 0x0000000446047220 */ /* 0x040fe20000400000 */
[C---:B------:R-:W-:Y:S01]  /*7af0*/  FMUL R5, R70.reuse, R5 ;  /* 0x0000000546057220 */ /* 0x040fe20000400000 */
[--C-:B------:R-:W-:Y:S02]  /*7b00*/  HADD2.F32 R3, -RZ, R140.reuse.H0_H0 ;  /* 0x2000008cff037230 */ /* 0x100fe40000004100 */
        /* <DEDUP_REMOVED lines=9> */
[C---:B------:R-:W-:Y:S01]  /*7ba0*/  FMUL R2, R70.reuse, R21 ;  /* 0x0000001546027220 */ /* 0x040fe20000400000 */
[C---:B------:R-:W-:Y:S01]  /*7bb0*/  FMUL R21, R70.reuse, R28 ;  /* 0x0000001c46157220 */ /* 0x040fe20000400000 */
[----:B------:R-:W-:Y:S02]  /*7bc0*/  HADD2.F32 R122, -RZ, R123.H0_H0 ;  /* 0x2000007bff7a7230 */ /* 0x000fe40000004100 */
[C---:B------:R-:W-:Y:S01]  /*7bd0*/  FMUL R6, R70.reuse, R6 ;  /* 0x0000000646067220 */ /* 0x040fe20000400000 */
[----:B------:R-:W-:Y:S02]  /*7be0*/  HADD2.F32 R72, -RZ, R140.H1_H1 ;  /* 0x3000008cff487230 */ /* 0x000fe40000004100 */
[C---:B------:R-:W-:Y:S01]  /*7bf0*/  FMUL R7, R70.reuse, R7 ;  /* 0x0000000746077220 */ /* 0x040fe20000400000 */
[----:B------:R-:W-:Y:S02]  /*7c00*/  HADD2.F32 R75, -RZ, R141.H0_H0 ;  /* 0x2000008dff4b7230 */ /* 0x000fe40000004100 */
[C---:B------:R-:W-:Y:S01]  /*7c10*/  FFMA R6, R73.reuse, R3, R6 ;  /* 0x0000000349067223 */ /* 0x040fe20000000006 */
[----:B------:R-:W-:Y:S02]  /*7c20*/  HADD2.F32 R123, -RZ, R123.H1_H1 ;  /* 0x3000007bff7b7230 */ /* 0x000fe40000004100 */
[C---:B------:R-:W-:Y:S01]  /*7c30*/  FFMA R7, R73.reuse, R72, R7 ;  /* 0x0000004849077223 */ /* 0x040fe20000000007 */
[C---:B------:R-:W-:Y:S01]  /*7c40*/  FFMA R8, R73.reuse, R74, R8 ;  /* 0x0000004a49087223 */ /* 0x040fe20000000008 */
[----:B------:R-:W-:Y:S01]  /*7c50*/  FFMA R9, R73, R76, R9 ;  /* 0x0000004c49097223 */ /* 0x000fe20000000009 */
[--C-:B------:R-:W-:Y:S02]  /*7c60*/  HADD2.F32 R126, -RZ, R127.reuse.H0_H0 ;  /* 0x2000007fff7e7230 */ /* 0x100fe40000004100 */
[C---:B------:R-:W-:Y:S01]  /*7c70*/  FMUL R10, R70.reuse, R10 ;  /* 0x0000000a460a7220 */ /* 0x040fe20000400000 */
[----:B------:R-:W-:Y:S01]  /*7c80*/  F2FP.SATFINITE.E5M2.F32.PACK_AB_MERGE_C R76, R7, R6, RZ ;  /* 0x00000006074c723e */ /* 0x000fe200048060ff */
[C---:B------:R-:W-:Y:S01]  /*7c90*/  FMUL R7, R70.reuse, R24 ;  /* 0x0000001846077220 */ /* 0x040fe20000400000 */
[----:B------:R-:W-:Y:S02]  /*7ca0*/  HADD2.F32 R127, -RZ, R127.H1_H1 ;  /* 0x3000007fff7f7230 */ /* 0x000fe40000004100 */
[C---:B------:R-:W-:Y:S01]  /*7cb0*/  FFMA R10, R73.reuse, R75, R10 ;  /* 0x0000004b490a7223 */ /* 0x040fe2000000000a */
[----:B------:R-:W-:Y:S02]  /*7cc0*/  HADD2.F32 R72, -RZ, R130.H0_H0 ;  /* 0x20000082ff487230 */ /* 0x000fe40000004100 */
[C---:B------:R-:W-:Y:S01]  /*7cd0*/  FMUL R11, R70.reuse, R11 ;  /* 0x0000000b460b7220 */ /* 0x040fe20000400000 */
[--C-:B------:R-:W-:Y:S02]  /*7ce0*/  HADD2.F32 R79, -RZ, R142.reuse.H0_H0 ;  /* 0x2000008eff4f7230 */ /* 0x100fe40000004100 */
[C---:B------:R-:W-:Y:S01]  /*7cf0*/  FMUL R14, R70.reuse, R14 ;  /* 0x0000000e460e7220 */ /* 0x040fe20000400000 */
[----:B------:R-:W-:Y:S02]  /*7d00*/  HADD2.F32 R82, -RZ, R142.H1_H1 ;  /* 0x3000008eff527230 */ /* 0x000fe40000004100 */
[C---:B------:R-:W-:Y:S01]  /*7d10*/  FFMA R11, R73.reuse, R78, R11 ;  /* 0x0000004e490b7223 */ /* 0x040fe2000000000b */
[C---:B------:R-:W-:Y:S01]  /*7d20*/  FFMA R12, R73.reuse, R77, R12 ;  /* 0x0000004d490c7223 */ /* 0x040fe2000000000c */
[C---:B------:R-:W-:Y:S01]  /*7d30*/  FFMA R13, R73.reuse, R80, R13 ;  /* 0x00000050490d7223 */ /* 0x040fe2000000000d */
[----:B------:R-:W-:Y:S01]  /*7d40*/  FFMA R14, R73, R79, R14 ;  /* 0x0000004f490e7223 */ /* 0x000fe2000000000e */
[----:B------:R-:W-:Y:S01]  /*7d50*/  HADD2.F32 R75, -RZ, R130.H1_H1 ;  /* 0x30000082ff4b7230 */ /* 0x000fe20000004100 */
[----:B------:R-:W-:Y:S01]  /*7d60*/  F2FP.SATFINITE.E5M2.F32.PACK_AB_MERGE_C R78, R11, R10, RZ ;  /* 0x0000000a0b4e723e */ /* 0x000fe200048060ff */
[C---:B------:R-:W-:Y:S01]  /*7d70*/  FMUL R10, R70.reuse, R25 ;  /* 0x00000019460a7220 */ /* 0x040fe20000400000 */
[C---:B------:R-:W-:Y:S01]  /*7d80*/  FMUL R25, R70.reuse, R32 ;  /* 0x0000002046197220 */ /* 0x040fe20000400000 */
        /* <DEDUP_REMOVED lines=8> */
[C---:B------:R-:W-:Y:S01]  /*7e10*/  FMUL R19, R70.reuse, R19 ;  /* 0x0000001346137220 */ /* 0x040fe20000400000 */
[--C-:B------:R-:W-:Y:S01]  /*7e20*/  HADD2.F32 R88, -RZ, R144.reuse.H0_H0 ;  /* 0x20000090ff587230 */ /* 0x100fe20000004100 */
[----:B------:R-:W-:Y:S01]  /*7e30*/  F2FP.SATFINITE.E5M2.F32.PACK_AB_MERGE_C R14, R15, R14, RZ ;  /* 0x0000000e0f0e723e */ /* 0x000fe200048060ff */
[----:B------:R-:W-:Y:S02]  /*7e40*/  HADD2.F32 R89, -RZ, R144.H1_H1 ;  /* 0x30000090ff597230 */ /* 0x000fe40000004100 */
[C---:B------:R-:W-:Y:S01]  /*7e50*/  FFMA R19, R73.reuse, R86, R19 ;  /* 0x0000005649137223 */ /* 0x040fe20000000013 */
[C---:B------:R-:W-:Y:S01]  /*7e60*/  FFMA R0, R73.reuse, R85, R0 ;  /* 0x0000005549007223 */ /* 0x040fe20000000000 */
[----:B------:R-:W-:Y:S01]  /*7e70*/  FFMA R2, R73, R87, R2 ;  /* 0x0000005749027223 */ /* 0x000fe20000000002 */
[C---:B------:R-:W-:Y:S01]  /*7e80*/  FMUL R3, R70.reuse, R22 ;  /* 0x0000001646037220 */ /* 0x040fe20000400000 */
[C---:B------:R-:W-:Y:S01]  /*7e90*/  FMUL R22, R70.reuse, R29 ;  /* 0x0000001d46167220 */ /* 0x040fe20000400000 */
[----:B------:R-:W-:Y:S01]  /*7ea0*/  F2FP.SATFINITE.E5M2.F32.PACK_AB_MERGE_C R18, R19, R18, RZ ;  /* 0x000000121312723e */ /* 0x000fe200048060ff */
[C---:B------:R-:W-:Y:S01]  /*7eb0*/  FMUL R29, R70.reuse, R36 ;  /* 0x00000024461d7220 */ /* 0x040fe20000400000 */
        /* <DEDUP_REMOVED lines=8> */
[C---:B------:R-:W-:Y:S01]  /*7f40*/  FFMA R11, R73.reuse, R92, R11 ;  /* 0x0000005c490b7223 */ /* 0x040fe2000000000b */
[----:B------:R-:W-:Y:S01]  /*7f50*/  FMUL R26, R70, R33 ;  /* 0x00000021461a7220 */ /* 0x000fe20000400000 */
[----:B------:R-:W-:Y:S01]  /*7f60*/  F2FP.SATFINITE.E5M2.F32.PACK_AB_MERGE_C R3, R6, R3, RZ ;  /* 0x000000030603723e */ /* 0x000fe200048060ff */
        /* <DEDUP_REMOVED lines=9> */
[C---:B------:R-:W-:Y:S01]  /*8000*/  FMUL R30, R70.reuse, R37 ;  /* 0x00000025461e7220 */ /* 0x040fe20000400000 */
[C---:B------:R-:W-:Y:S01]  /*8010*/  FMUL R37, R70.reuse, R44 ;  /* 0x0000002c46257220 */ /* 0x040fe20000400000 */
[C---:B------:R-:W-:Y:S01]  /*8020*/  FMUL R24, R70.reuse, R31 ;  /* 0x0000001f46187220 */ /* 0x040fe20000400000 */
[----:B------:R-:W-:Y:S01]  /*8030*/  F2FP.F16.E5M2.UNPACK_B R150, R150.H1 ;  /* 0x00000096ff96723e */ /* 0x000fe200030004ff */
[--C-:B------:R-:W-:Y:S02]  /*8040*/  HADD2.F32 R100, -RZ, R147.reuse.H0_H0 ;  /* 0x20000093ff647230 */ /* 0x100fe40000004100 */
[----:B------:R-:W-:Y:S01]  /*8050*/  FMUL R27, R70, R34 ;  /* 0x00000022461b7220 */ /* 0x000fe20000400000 */
[----:B------:R-:W-:Y:S02]  /*8060*/  HADD2.F32 R101, -RZ, R147.H1_H1 ;  /* 0x30000093ff657230 */ /* 0x000fe40000004100 */
[C---:B------:R-:W-:Y:S01]  /*8070*/  FFMA R24, R73.reuse, R97, R24 ;  /* 0x0000006149187223 */ /* 0x040fe20000000018 */
[----:B------:R-:W-:Y:S01]  /*8080*/  F2FP.F16.E5M2.UNPACK_B R151, R151.H1 ;  /* 0x00000097ff97723e */ /* 0x000fe200030004ff */
[C---:B------:R-:W-:Y:S01]  /*8090*/  FFMA R25, R73.reuse, R98, R25 ;  /* 0x0000006249197223 */ /* 0x040fe20000000019 */
[C---:B------:R-:W-:Y:S01]  /*80a0*/  FFMA R26, R73.reuse, R99, R26 ;  /* 0x00000063491a7223 */ /* 0x040fe2000000001a */
[----:B------:R-:W-:Y:S01]  /*80b0*/  F2FP.F16.E5M2.UNPACK_B R152, R152.H1 ;  /* 0x00000098ff98723e */ /* 0x000fe200030004ff */
[C---:B------:R-:W-:Y:S01]  /*80c0*/  FFMA R27, R73.reuse, R100, R27 ;  /* 0x00000064491b7223 */ /* 0x040fe2000000001b */
[----:B------:R-:W-:Y:S01]  /*80d0*/  F2FP.SATFINITE.E5M2.F32.PACK_AB_MERGE_C R6, R24, R23, RZ ;  /* 0x000000171806723e */ /* 0x000fe200048060ff */
[C---:B------:R-:W-:Y:S01]  /*80e0*/  FMUL R34, R70.reuse, R41 ;  /* 0x0000002946227220 */ /* 0x040fe20000400000 */
[C---:B------:R-:W-:Y:S01]  /*80f0*/  FMUL R41, R70.reuse, R48 ;  /* 0x0000003046297220 */ /* 0x040fe20000400000 */
[----:B------:R-:W-:Y:S01]  /*8100*/  FMUL R28, R70, R35 ;  /* 0x00000023461c7220 */ /* 0x000fe20000400000 */
[----:B------:R-:W-:Y:S01]  /*8110*/  F2FP.F16.E5M2.UNPACK_B R153, R153.H1 ;  /* 0x00000099ff99723e */ /* 0x000fe200030004ff */
[--C-:B------:R-:W-:Y:S01]  /*8120*/  HADD2.F32 R104, -RZ, R148.reuse.H0_H0 ;  /* 0x20000094ff687230 */ /* 0x100fe20000004100 */
[----:B------:R-:W-:Y:S01]  /*8130*/  F2FP.SATFINITE.E5M2.F32.PACK_AB_MERGE_C R6, R22, R21, R6 ;  /* 0x000000151606723e */ /* 0x000fe20004806006 */
[C---:B------:R-:W-:Y:S01]  /*8140*/  FFMA R28, R73.reuse, R101, R28 ;  /* 0x00000065491c7223 */ /* 0x040fe2000000001c */
[C---:B------:R-:W-:Y:S01]  /*8150*/  FFMA R29, R73.reuse, R102, R29 ;  /* 0x00000066491d7223 */ /* 0x040fe2000000001d */
[C---:B------:R-:W-:Y:S01]  /*8160*/  FFMA R30, R73.reuse, R103, R30 ;  /* 0x00000067491e7223 */ /* 0x040fe2000000001e */
[----:B------:R-:W-:Y:S02]  /*8170*/  HADD2.F32 R105, -RZ, R148.H1_H1 ;  /* 0x30000094ff697230 */ /* 0x000fe40000004100 */
[C---:B------:R-:W-:Y:S01]  /*8180*/  FMUL R31, R70.reuse, R38 ;  /* 0x00000026461f7220 */ /* 0x040fe20000400000 */
[----:B------:R-:W-:Y:S01]  /*8190*/  F2FP.F16.E5M2.UNPACK_B R154, R154.H1 ;  /* 0x0000009aff9a723e */ /* 0x000fe200030004ff */
[C---:B------:R-:W-:Y:S01]  /*81a0*/  FMUL R38, R70.reuse, R45 ;  /* 0x0000002d46267220 */ /* 0x040fe20000400000 */
[C---:B------:R-:W-:Y:S01]  /*81b0*/  FMUL R45, R70.reuse, R52 ;  /* 0x00000034462d7220 */ /* 0x040fe20000400000 */
[----:B------:R-:W-:Y:S01]  /*81c0*/  F2FP.F16.E5M2.UNPACK_B R155, R155.H1 ;  /* 0x0000009bff9b723e */ /* 0x000fe200030004ff */
[----:B------:R-:W-:Y:S01]  /*81d0*/  FFMA R31, R73, R104, R31 ;  /* 0x00000068491f7223 */ /* 0x000fe2000000001f */
[----:B------:R-:W-:Y:S01]  /*81e0*/  FMUL R52, R70, R59 ;  /* 0x0000003b46347220 */ /* 0x000fe20000400000 */
[----:B------:R-:W-:Y:S01]  /*81f0*/  IADD3 R68, PT, PT, R68, 0x1, RZ ;  /* 0x0000000144447810 */ /* 0x000fe20007ffe0ff */
[C---:B------:R-:W-:Y:S01]  /*8200*/  FMUL R59, R70.reuse, R66 ;  /* 0x00000042463b7220 */ /* 0x040fe20000400000 */
[----:B------:R-:W-:Y:S01]  /*8210*/  F2FP.SATFINITE.E5M2.F32.PACK_AB_MERGE_C R66, R13, R12, R14 ;  /* 0x0000000c0d42723e */ /* 0x000fe2000480600e */
[C---:B------:R-:W-:Y:S01]  /*8220*/  FMUL R32, R70.reuse, R39 ;  /* 0x0000002746207220 */ /* 0x040fe20000400000 */
[--C-:B------:R-:W-:Y:S02]  /*8230*/  HADD2.F32 R108, -RZ, R149.reuse.H0_H0 ;  /* 0x20000095ff6c7230 */ /* 0x100fe40000004100 */
[C---:B------:R-:W-:Y:S01]  /*8240*/  FMUL R35, R70.reuse, R42 ;  /* 0x0000002a46237220 */ /* 0x040fe20000400000 */
[----:B------:R-:W-:Y:S02]  /*8250*/  HADD2.F32 R109, -RZ, R149.H1_H1 ;  /* 0x30000095ff6d7230 */ /* 0x000fe40000004100 */
[C---:B------:R-:W-:Y:S01]  /*8260*/  FFMA R32, R73.reuse, R105, R32 ;  /* 0x0000006949207223 */ /* 0x040fe20000000020 */
[----:B------:R-:W-:Y:S01]  /*8270*/  FMUL R36, R70, R43 ;  /* 0x0000002b46247220 */ /* 0x000fe20000400000 */
[C---:B------:R-:W-:Y:S01]  /*8280*/  FFMA R33, R73.reuse, R106, R33 ;  /* 0x0000006a49217223 */ /* 0x040fe20000000021 */
[C---:B------:R-:W-:Y:S01]  /*8290*/  FFMA R34, R73.reuse, R107, R34 ;  /* 0x0000006b49227223 */ /* 0x040fe20000000022 */
[--C-:B------:R-:W-:Y:S01]  /*82a0*/  HADD2.F32 R112, -RZ, R150.reuse.H0_H0 ;  /* 0x20000096ff707230 */ /* 0x100fe20000004100 */
[----:B------:R-:W-:Y:S01]  /*82b0*/  F2FP.SATFINITE.E5M2.F32.PACK_AB_MERGE_C R32, R32, R31, RZ ;  /* 0x0000001f2020723e */ /* 0x000fe200048060ff */
[C---:B------:R-:W-:Y:S01]  /*82c0*/  FFMA R35, R73.reuse, R108, R35 ;  /* 0x0000006c49237223 */ /* 0x040fe20000000023 */
[----:B------:R-:W-:Y:S02]  /*82d0*/  HADD2.F32 R113, -RZ, R150.H1_H1 ;  /* 0x30000096ff717230 */ /* 0x000fe40000004100 */
[----:B------:R-:W-:Y:S01]  /*82e0*/  FMUL R39, R70, R46 ;  /* 0x0000002e46277220 */ /* 0x000fe20000400000 */
[----:B------:R-:W-:Y:S01]  /*82f0*/  F2FP.SATFINITE.E5M2.F32.PACK_AB_MERGE_C R32, R30, R29, R32 ;  /* 0x0000001d1e20723e */ /* 0x000fe20004806020 */
[C---:B------:R-:W-:Y:S01]  /*8300*/  FFMA R36, R73.reuse, R109, R36 ;  /* 0x0000006d49247223 */ /* 0x040fe20000000024 */
[C---:B------:R-:W-:Y:S01]  /*8310*/  FMUL R40, R70.reuse, R47 ;  /* 0x0000002f46287220 */ /* 0x040fe20000400000 */
        /* <DEDUP_REMOVED lines=10> */
[C---:B------:R-:W-:Y:S01]  /*83c0*/  FMUL R50, R70.reuse, R57 ;  /* 0x0000003946327220 */ /* 0x040fe20000400000 */
[C---:B------:R-:W-:Y:S01]  /*83d0*/  FMUL R57, R70.reuse, R64 ;  /* 0x0000004046397220 */ /* 0x040fe20000400000 */
[----:B------:R-:W-:Y:S01]  /*83e0*/  FFMA R42, R73, R115, R42 ;  /* 0x00000073492a7223 */ /* 0x000fe2000000002a */
[C---:B------:R-:W-:Y:S01]  /*83f0*/  FMUL R46, R70.reuse, R53 ;  /* 0x00000035462e7220 */ /* 0x040fe20000400000 */
[--C-:B------:R-:W-:Y:S01]  /*8400*/  HADD2.F32 R120, -RZ, R152.reuse.H0_H0 ;  /* 0x20000098ff787230 */ /* 0x100fe20000004100 */
[----:B------:R-:W-:Y:S01]  /*8410*/  F2FP.SATFINITE.E5M2.F32.PACK_AB_MERGE_C R64, R5, R4, R76 ;  /* 0x000000040540723e */ /* 0x000fe2000480604c */
[C---:B------:R-:W-:Y:S01]  /*8420*/  FMUL R51, R70.reuse, R58 ;  /* 0x0000003a46337220 */ /* 0x040fe20000400000 */
[C---:B------:R-:W-:Y:S01]  /*8430*/  FMUL R53, R70.reuse, R60 ;  /* 0x0000003c46357220 */ /* 0x040fe20000400000 */
[C---:B------:R-:W-:Y:S01]  /*8440*/  FFMA R43, R73.reuse, R116, R43 ;  /* 0x00000074492b7223 */ /* 0x040fe2000000002b */
[----:B------:R-:W-:Y:S02]  /*8450*/  HADD2.F32 R121, -RZ, R152.H1_H1 ;  /* 0x30000098ff797230 */ /* 0x000fe40000004100 */
[C---:B------:R-:W-:Y:S01]  /*8460*/  FMUL R47, R70.reuse, R54 ;  /* 0x00000036462f7220 */ /* 0x040fe20000400000 */
[C---:B------:R-:W-:Y:S01]  /*8470*/  FMUL R58, R70.reuse, R65 ;  /* 0x00000041463a7220 */ /* 0x040fe20000400000 */
[----:B------:R-:W-:Y:S01]  /*8480*/  FMUL R60, R70, R67 ;  /* 0x00000043463c7220 */ /* 0x000fe20000400000 */
[----:B------:R-:W-:Y:S01]  /*8490*/  F2FP.SATFINITE.E5M2.F32.PACK_AB_MERGE_C R5, R20, R11, RZ ;  /* 0x0000000b1405723e */ /* 0x000fe200048060ff */
[----:B------:R-:W-:Y:S01]  /*84a0*/  FFMA R44, R73, R117, R44 ;  /* 0x00000075492c7223 */ /* 0x000fe2000000002c */
[C---:B------:R-:W-:Y:S01]  /*84b0*/  FMUL R48, R70.reuse, R55 ;  /* 0x0000003746307220 */ /* 0x040fe20000400000 */
[----:B------:R-:W-:Y:S01]  /*84c0*/  F2FP.SATFINITE.E5M2.F32.PACK_AB_MERGE_C R65, R9, R8, R78 ;  /* 0x000000080941723e */ /* 0x000fe2000480604e */
[----:B------:R-:W-:Y:S01]  /*84d0*/  FFMA R45, R73, R118, R45 ;  /* 0x00000076492d7223 */ /* 0x000fe2000000002d */
[----:B------:R-:W-:Y:S01]  /*84e0*/  F2FP.SATFINITE.E5M2.F32.PACK_AB_MERGE_C R67, R17, R16, R18 ;  /* 0x000000101143723e */ /* 0x000fe20004806012 */
[----:B------:R-:W-:Y:S01]  /*84f0*/  FMUL R49, R70, R56 ;  /* 0x0000003846317220 */ /* 0x000fe20000400000 */
[C---:B------:R-:W-:Y:S01]  /*8500*/  FFMA R46, R73.reuse, R119, R46 ;  /* 0x00000077492e7223 */ /* 0x040fe2000000002e */
[--C-:B------:R-:W-:Y:S02]  /*8510*/  HADD2.F32 R124, -RZ, R153.reuse.H0_H0 ;  /* 0x20000099ff7c7230 */ /* 0x100fe40000004100 */
[C---:B------:R-:W-:Y:S01]  /*8520*/  FFMA R47, R73.reuse, R120, R47 ;  /* 0x00000078492f7223 */ /* 0x040fe2000000002f */
[----:B------:R1:W-:Y:S01]  /*8530*/  STS.128 [R137+UR44+0x6200], R64 ;  /* 0x0062004089007988 */ /* 0x0003e20008000c2c */
[----:B------:R-:W-:Y:S01]  /*8540*/  HADD2.F32 R125, -RZ, R153.H1_H1 ;  /* 0x30000099ff7d7230 */ /* 0x000fe20000004100 */
[----:B------:R-:W-:Y:S01]  /*8550*/  F2FP.SATFINITE.E5M2.F32.PACK_AB_MERGE_C R5, R10, R7, R5 ;  /* 0x000000070a05723e */ /* 0x000fe20004806005 */
[C---:B------:R-:W-:Y:S01]  /*8560*/  FFMA R48, R73.reuse, R121, R48 ;  /* 0x0000007949307223 */ /* 0x040fe20000000030 */
[----:B------:R-:W-:Y:S01]  /*8570*/  F2FP.SATFINITE.E5M2.F32.PACK_AB_MERGE_C R7, R28, R27, RZ ;  /* 0x0000001b1c07723e */ /* 0x000fe200048060ff */
        /* <DEDUP_REMOVED lines=8> */
[----:B------:R-:W-:Y:S01]  /*8600*/  FMUL R56, R70, R63 ;  /* 0x0000003f46387220 */ /* 0x000fe20000400000 */
[----:B------:R-:W-:Y:S01]  /*8610*/  F2FP.SATFINITE.E5M2.F32.PACK_AB_MERGE_C R4, R2, R0, R3 ;  /* 0x000000000204723e */ /* 0x000fe20004806003 */
[C---:B------:R-:W-:Y:S01]  /*8620*/  FFMA R53, R73.reuse, R126, R53 ;  /* 0x0000007e49357223 */ /* 0x040fe20000000035 */
[----:B------:R-:W-:Y:S01]  /*8630*/  F2FP.SATFINITE.E5M2.F32.PACK_AB_MERGE_C R7, R26, R25, R7 ;  /* 0x000000191a07723e */ /* 0x000fe20004806007 */
[C---:B------:R-:W-:Y:S01]  /*8640*/  FFMA R54, R73.reuse, R127, R54 ;  /* 0x0000007f49367223 */ /* 0x040fe20000000036 */
[--C-:B------:R-:W-:Y:S02]  /*8650*/  HADD2.F32 R74, -RZ, R155.reuse.H0_H0 ;  /* 0x2000009bff4a7230 */ /* 0x100fe40000004100 */
[C---:B------:R-:W-:Y:S01]  /*8660*/  FFMA R55, R73.reuse, R128, R55 ;  /* 0x0000008049377223 */ /* 0x040fe20000000037 */
[----:B------:R-:W-:Y:S01]  /*8670*/  HADD2.F32 R131, -RZ, R155.H1_H1 ;  /* 0x3000009bff837230 */ /* 0x000fe20000004100 */
[----:B------:R1:W-:Y:S01]  /*8680*/  STS.128 [R179+0x6010], R4 ;  /* 0x00601004b3007388 */ /* 0x0003e20000000c00 */
[----:B------:R-:W-:Y:S01]  /*8690*/  F2FP.SATFINITE.E5M2.F32.PACK_AB_MERGE_C R35, R36, R35, RZ ;  /* 0x000000232423723e */ /* 0x000fe200048060ff */
[C---:B------:R-:W-:Y:S01]  /*86a0*/  FFMA R56, R73.reuse, R129, R56 ;  /* 0x0000008149387223 */ /* 0x040fe20000000038 */
[----:B------:R-:W-:Y:S01]  /*86b0*/  F2FP.SATFINITE.E5M2.F32.PACK_AB_MERGE_C R39, R40, R39, RZ ;  /* 0x000000272827723e */ /* 0x000fe200048060ff */
[C---:B------:R-:W-:Y:S01]  /*86c0*/  FFMA R57, R73.reuse, R72, R57 ;  /* 0x0000004849397223 */ /* 0x040fe20000000039 */
[----:B------:R-:W-:Y:S01]  /*86d0*/  F2FP.SATFINITE.E5M2.F32.PACK_AB_MERGE_C R43, R44, R43, RZ ;  /* 0x0000002b2c2b723e */ /* 0x000fe200048060ff */
[C---:B------:R-:W-:Y:S01]  /*86e0*/  FFMA R58, R73.reuse, R75, R58 ;  /* 0x0000004b493a7223 */ /* 0x040fe2000000003a */
[C---:B------:R-:W-:Y:S01]  /*86f0*/  FFMA R59, R73.reuse, R74, R59 ;  /* 0x0000004a493b7223 */ /* 0x040fe2000000003b */
[----:B------:R-:W-:Y:S01]  /*8700*/  F2FP.SATFINITE.E5M2.F32.PACK_AB_MERGE_C R33, R34, R33, R35 ;  /* 0x000000212221723e */ /* 0x000fe20004806023 */
        /* <DEDUP_REMOVED lines=11> */
[----:B------:R-:W-:Y:S05]  /*87c0*/  F2FP.SATFINITE.E5M2.F32.PACK_AB_MERGE_C R51, R58, R57, R59 ;  /* 0x000000393a33723e */ /* 0x000fea000480603b */
        /* <DEDUP_REMOVED lines=10> */
[----:B------:R-:W-:Y:S02]  /*8870*/  UIADD3 UR9, UPT, UPT, UR49, 0x40, URZ ;  /* 0x0000004031097890 */ /* 0x000fe4000fffe0ff */
[----:B------:R-:W-:Y:S01]  /*8880*/  UIADD3 UR8, UPT, UPT, UR44, 0x6200, URZ ;  /* 0x000062002c087890 */ /* 0x000fe2000fffe0ff */
[----:B------:R-:W-:Y:S01]  /*8890*/  UMOV UR10, UR50 ;  /* 0x00000032000a7c82 */ /* 0x000fe20008000000 */
[----:B------:R-:W-:Y:S01]  /*88a0*/  UMOV UR11, UR36 ;  /* 0x00000024000b7c82 */ /* 0x000fe20008000000 */
[----:B--2---:R-:W-:Y:S04]  /*88b0*/  UIADD3 UR4, UP0, UPT, UR6, 0x680, URZ ;  /* 0x0000068006047890 */ /* 0x004fe8000ff1e0ff */
[----:B------:R-:W-:Y:S09]  /*88c0*/  UIADD3.X UR5, UPT, UPT, URZ, UR7, URZ, UP0, !UPT ;  /* 0x00000007ff057290 */ /* 0x000ff200087fe4ff */
[----:B------:R2:W-:Y:S01]  /*88d0*/  UTMASTG.3D [UR8], [UR4] ;  /* 0x00000008040073b5 */ /* 0x0005e20008010000 */
[----:B------:R0:W-:Y:S01]  /*88e0*/  UTMACMDFLUSH ;  /* 0x00000000000079b7 */ /* 0x0001e20000000000 */
[----:B--2---:R-:W-:Y:S04]  /*88f0*/  DEPBAR.LE SB0, 0x1 ;  /* 0x000080400000791a */ /* 0x004fe80000000000 */
.L_x_113:
[----:B------:R-:W-:Y:S05]  /*8900*/  BSYNC.RECONVERGENT B0 ;  /* 0x0000000000007941 */ /* 0x000fea0003800200 */
.L_x_112:
[----:B------:R-:W-:Y:S01]  /*8910*/  R2UR UR4, R160 ;  /* 0x00000000a00472ca */ /* 0x000fe200000e0000 */
[----:B------:R-:W-:Y:S01]  /*8920*/  BAR.SYNC.DEFER_BLOCKING 0x1, 0x80 ;  /* 0x0042000000007b1d */ /* 0x000fe20000010000 */
[----:B------:R-:W-:Y:S01]  /*8930*/  ISETP.NE.AND P0, PT, R162, 0x2, PT ;  /* 0x00000002a200780c */ /* 0x000fe20003f05270 */
[----:B------:R-:W-:Y:S01]  /*8940*/  UISETP.NE.AND UP0, UPT, UR46, URZ, UPT ;  /* 0x000000ff2e00728c */ /* 0x000fe2000bf05270 */
[----:B------:R-:W-:Y:S01]  /*8950*/  ISETP.NE.AND P1, PT, R68, 0x4, PT ;  /* 0x000000044400780c */ /* 0x000fe20003f25270 */
[----:B------:R-:W-:Y:S01]  /*8960*/  UIADD3 UR20, UPT, UPT, UR37, UR63, URZ ;  /* 0x0000003f25147290 */ /* 0x000fe2000fffe0ff */
[----:B------:R-:W-:Y:S02]  /*8970*/  SEL R0, RZ, 0x1, P0 ;  /* 0x00000001ff007807 */ /* 0x000fe40000000000 */
[----:B------:R-:W-:Y:S02]  /*8980*/  SEL R3, RZ, 0x1, P1 ;  /* 0x00000001ff037807 */ /* 0x000fe40000800000 */
[----:B------:R-:W-:Y:S02]  /*8990*/  LOP3.LUT R167, R167, R0, RZ, 0x3c, !PT ;  /* 0x00000000a7a77212 */ /* 0x000fe400078e3cff */
[----:B------:R-:W-:Y:S01]  /*89a0*/  LOP3.LUT R168, R168, R3, RZ, 0x3c, !PT ;  /* 0x00000003a8a87212 */ /* 0x000fe200078e3cff */
[----:B------:R-:W-:Y:S01]  /*89b0*/  UIADD3 UR16, UPT, UPT, UR38, UR4, URZ ;  /* 0x0000000426107290 */ /* 0x000fe2000fffe0ff */
[----:B------:R-:W-:Y:S02]  /*89c0*/  SEL R162, R162, RZ, P0 ;  /* 0x000000ffa2a27207 */ /* 0x000fe40000000000 */
[----:B------:R-:W-:Y:S01]  /*89d0*/  SEL R68, R68, RZ, P1 ;  /* 0x000000ff44447207 */ /* 0x000fe20000800000 */
[----:B------:R-:W-:Y:S01]  /*89e0*/  UMOV UR36, UR59 ;  /* 0x0000003b00247c82 */ /* 0x000fe20008000000 */
[----:B------:R-:W-:Y:S07]  /*89f0*/  BRA.U UP0, `(.L_x_114) ;  /* 0xffffffc5005c7547 */ /* 0x000fee000b83ffff */
[----:B------:R-:W-:Y:S05]  /*8a00*/  EXIT ;  /* 0x000000000000794d */ /* 0x000fea0003800000 */
.L_x_24:
[----:B--2---:R2:W3:Y:S02]  /*8a10*/  SYNCS.PHASECHK.TRANS64.TRYWAIT P0, [R3+URZ+0x100], R2 ;  /* 0x00010002030075a7 */ /* 0x0044e400080011ff */
[----:B---3--:R-:W-:Y:S05]  /*8a20*/  @!P0 NANOSLEEP.SYNCS 0x989680 ;  /* 0x009896800000895d */ /* 0x008fea0003900000 */
[----:B------:R-:W3:Y:S02]  /*8a30*/  @!P0 SYNCS.PHASECHK.TRANS64 P0, [R3+URZ+0x100], R2 ;  /* 0x00010002030085a7 */ /* 0x000ee400080010ff */
[----:B---3--:R-:W-:Y:S05]  /*8a40*/  @!P0 BRA `(.L_x_24) ;  /* 0xfffffffc00f08947 */ /* 0x008fea000383ffff */
[----:B------:R-:W-:Y:S05]  /*8a50*/  BRA `(.L_x_115) ;  /* 0xffffff8c00947947 */ /* 0x000fea000383ffff */
.L_x_27:
[----:B-1----:R-:W-:-:S07]  /*8a60*/  MOV R0, UR33 ;  /* 0x0000002100007c02 */ /* 0x002fce0008000f00 */
.L_x_116:
[----:B-1----:R1:W2:Y:S02]  /*8a70*/  SYNCS.PHASECHK.TRANS64.TRYWAIT P0, [R0+URZ+0x30], R3 ;  /* 0x00003003000075a7 */ /* 0x0022a400080011ff */
[----:B--2---:R-:W-:Y:S05]  /*8a80*/  @!P0 NANOSLEEP.SYNCS 0x989680 ;  /* 0x009896800000895d */ /* 0x004fea0003900000 */
[----:B------:R-:W2:Y:S02]  /*8a90*/  @!P0 SYNCS.PHASECHK.TRANS64 P0, [R0+URZ+0x30], R3 ;  /* 0x00003003000085a7 */ /* 0x000ea400080010ff */
[----:B--2---:R-:W-:Y:S05]  /*8aa0*/  @!P0 BRA `(.L_x_116) ;  /* 0xfffffffc00f08947 */ /* 0x004fea000383ffff */
[----:B------:R-:W-:Y:S05]  /*8ab0*/  BRA `(.L_x_26) ;  /* 0xffffff8c00dc7947 */ /* 0x000fea000383ffff */
.L_x_34:
[----:B-1----:R-:W-:-:S07]  /*8ac0*/  MOV R0, UR17 ;  /* 0x0000001100007c02 */ /* 0x002fce0008000f00 */
.L_x_117:
[----:B-1----:R1:W2:Y:S02]  /*8ad0*/  SYNCS.PHASECHK.TRANS64.TRYWAIT P0, [R0+URZ+0x30], R3 ;  /* 0x00003003000075a7 */ /* 0x0022a400080011ff */
[----:B--2---:R-:W-:Y:S05]  /*8ae0*/  @!P0 NANOSLEEP.SYNCS 0x989680 ;  /* 0x009896800000895d */ /* 0x004fea0003900000 */
[----:B------:R-:W2:Y:S02]  /*8af0*/  @!P0 SYNCS.PHASECHK.TRANS64 P0, [R0+URZ+0x30], R3 ;  /* 0x00003003000085a7 */ /* 0x000ea400080010ff */
[----:B--2---:R-:W-:Y:S05]  /*8b00*/  @!P0 BRA `(.L_x_117) ;  /* 0xfffffffc00f08947 */ /* 0x004fea000383ffff */
[----:B------:R-:W-:Y:S05]  /*8b10*/  BRA `(.L_x_33) ;  /* 0xffffff9000987947 */ /* 0x000fea000383ffff */
.L_x_39:
[----:B-1----:R1:W2:Y:S02]  /*8b20*/  SYNCS.PHASECHK.TRANS64.TRYWAIT P0, [R3+URZ+0x90], R0 ;  /* 0x00009000030075a7 */ /* 0x0022a400080011ff */
[----:B--2---:R-:W-:Y:S05]  /*8b30*/  @!P0 NANOSLEEP.SYNCS 0x989680 ;  /* 0x009896800000895d */ /* 0x004fea0003900000 */
[----:B------:R-:W2:Y:S02]  /*8b40*/  @!P0 SYNCS.PHASECHK.TRANS64 P0, [R3+URZ+0x90], R0 ;  /* 0x00009000030085a7 */ /* 0x000ea400080010ff */
[----:B--2---:R-:W-:Y:S05]  /*8b50*/  @!P0 BRA `(.L_x_39) ;  /* 0xfffffffc00f08947 */ /* 0x004fea000383ffff */
[----:B------:R-:W-:Y:S05]  /*8b60*/  BRA `(.L_x_118) ;  /* 0xffffff94003c7947 */ /* 0x000fea000383ffff */
.L_x_43:
[----:B-1----:R-:W-:-:S07]  /*8b70*/  MOV R0, UR4 ;  /* 0x0000000400007c02 */ /* 0x002fce0008000f00 */
.L_x_119:
[----:B-1----:R1:W2:Y:S02]  /*8b80*/  SYNCS.PHASECHK.TRANS64.TRYWAIT P0, [R0+URZ], R3 ;  /* 0x00000003000075a7 */ /* 0x0022a400080011ff */
[----:B--2---:R-:W-:Y:S05]  /*8b90*/  @!P0 NANOSLEEP.SYNCS 0x989680 ;  /* 0x009896800000895d */ /* 0x004fea0003900000 */
[----:B------:R-:W2:Y:S02]  /*8ba0*/  @!P0 SYNCS.PHASECHK.TRANS64 P0, [R0+URZ], R3 ;  /* 0x00000003000085a7 */ /* 0x000ea400080010ff */
[----:B--2---:R-:W-:Y:S05]  /*8bb0*/  @!P0 BRA `(.L_x_119) ;  /* 0xfffffffc00f08947 */ /* 0x004fea000383ffff */
[----:B------:R-:W-:Y:S05]  /*8bc0*/  BRA `(.L_x_120) ;  /* 0xffffff9800e47947 */ /* 0x000fea000383ffff */
.L_x_44:
[----:B------:R-:W-:-:S07]  /*8bd0*/  MOV R0, UR5 ;  /* 0x0000000500007c02 */ /* 0x000fce0008000f00 */
.L_x_121:
[----:B-1----:R1:W2:Y:S02]  /*8be0*/  SYNCS.PHASECHK.TRANS64.TRYWAIT P0, [R0+URZ], R3 ;  /* 0x00000003000075a7 */ /* 0x0022a400080011ff */
[----:B--2---:R-:W-:Y:S05]  /*8bf0*/  @!P0 NANOSLEEP.SYNCS 0x989680 ;  /* 0x009896800000895d */ /* 0x004fea0003900000 */
[----:B------:R-:W2:Y:S02]  /*8c00*/  @!P0 SYNCS.PHASECHK.TRANS64 P0, [R0+URZ], R3 ;  /* 0x00000003000085a7 */ /* 0x000ea400080010ff */
[----:B--2---:R-:W-:Y:S05]  /*8c10*/  @!P0 BRA `(.L_x_121) ;  /* 0xfffffffc00f08947 */ /* 0x004fea000383ffff */
[----:B------:R-:W-:Y:S05]  /*8c20*/  BRA `(.L_x_122) ;  /* 0xffffff9800f07947 */ /* 0x000fea000383ffff */
.L_x_45:
[----:B------:R-:W-:-:S07]  /*8c30*/  MOV R0, UR5 ;  /* 0x0000000500007c02 */ /* 0x000fce0008000f00 */
.L_x_123:
[----:B-1----:R1:W2:Y:S02]  /*8c40*/  SYNCS.PHASECHK.TRANS64.TRYWAIT P0, [R0+URZ], R3 ;  /* 0x00000003000075a7 */ /* 0x0022a400080011ff */
[----:B--2---:R-:W-:Y:S05]  /*8c50*/  @!P0 NANOSLEEP.SYNCS 0x989680 ;  /* 0x009896800000895d */ /* 0x004fea0003900000 */
[----:B------:R-:W2:Y:S02]  /*8c60*/  @!P0 SYNCS.PHASECHK.TRANS64 P0, [R0+URZ], R3 ;  /* 0x00000003000085a7 */ /* 0x000ea400080010ff */
[----:B--2---:R-:W-:Y:S05]  /*8c70*/  @!P0 BRA `(.L_x_123) ;  /* 0xfffffffc00f08947 */ /* 0x004fea000383ffff */
[----:B------:R-:W-:Y:S05]  /*8c80*/  BRA `(.L_x_124) ;  /* 0xffffff9800fc7947 */ /* 0x000fea000383ffff */
.L_x_46:
[----:B------:R-:W-:-:S07]  /*8c90*/  MOV R0, UR5 ;  /* 0x0000000500007c02 */ /* 0x000fce0008000f00 */
.L_x_125:
[----:B-1----:R1:W2:Y:S02]  /*8ca0*/  SYNCS.PHASECHK.TRANS64.TRYWAIT P0, [R0+URZ], R3 ;  /* 0x00000003000075a7 */ /* 0x0022a400080011ff */
[----:B--2---:R-:W-:Y:S05]  /*8cb0*/  @!P0 NANOSLEEP.SYNCS 0x989680 ;  /* 0x009896800000895d */ /* 0x004fea0003900000 */
[----:B------:R-:W2:Y:S02]  /*8cc0*/  @!P0 SYNCS.PHASECHK.TRANS64 P0, [R0+URZ], R3 ;  /* 0x00000003000085a7 */ /* 0x000ea400080010ff */
[----:B--2---:R-:W-:Y:S05]  /*8cd0*/  @!P0 BRA `(.L_x_125) ;  /* 0xfffffffc00f08947 */ /* 0x004fea000383ffff */
[----:B------:R-:W-:Y:S05]  /*8ce0*/  BRA `(.L_x_126) ;  /* 0xffffff9c00087947 */ /* 0x000fea000383ffff */
.L_x_47:
[----:B------:R-:W-:-:S07]  /*8cf0*/  MOV R0, UR5 ;  /* 0x0000000500007c02 */ /* 0x000fce0008000f00 */
.L_x_127:
[----:B-1----:R1:W2:Y:S02]  /*8d00*/  SYNCS.PHASECHK.TRANS64.TRYWAIT P0, [R0+URZ], R3 ;  /* 0x00000003000075a7 */ /* 0x0022a400080011ff */
[----:B--2---:R-:W-:Y:S05]  /*8d10*/  @!P0 NANOSLEEP.SYNCS 0x989680 ;  /* 0x009896800000895d */ /* 0x004fea0003900000 */
[----:B------:R-:W2:Y:S02]  /*8d20*/  @!P0 SYNCS.PHASECHK.TRANS64 P0, [R0+URZ], R3 ;  /* 0x00000003000085a7 */ /* 0x000ea400080010ff */
[----:B--2---:R-:W-:Y:S05]  /*8d30*/  @!P0 BRA `(.L_x_127) ;  /* 0xfffffffc00f08947 */ /* 0x004fea000383ffff */
[----:B------:R-:W-:Y:S05]  /*8d40*/  BRA `(.L_x_128) ;  /* 0xffffff9c00147947 */ /* 0x000fea000383ffff */
.L_x_50:
[----:B-1----:R1:W2:Y:S02]  /*8d50*/  SYNCS.PHASECHK.TRANS64.TRYWAIT P0, [R2+URZ+0xf0], R5 ;  /* 0x0000f005020075a7 */ /* 0x0022a400080011ff */
[----:B--2---:R-:W-:Y:S05]  /*8d60*/  @!P0 NANOSLEEP.SYNCS 0x989680 ;  /* 0x009896800000895d */ /* 0x004fea0003900000 */
[----:B------:R-:W2:Y:S02]  /*8d70*/  @!P0 SYNCS.PHASECHK.TRANS64 P0, [R2+URZ+0xf0], R5 ;  /* 0x0000f005020085a7 */ /* 0x000ea400080010ff */
[----:B--2---:R-:W-:Y:S05]  /*8d80*/  @!P0 BRA `(.L_x_50) ;  /* 0xfffffffc00f08947 */ /* 0x004fea000383ffff */
[----:B------:R-:W-:Y:S05]  /*8d90*/  BRA `(.L_x_129) ;  /* 0xffffff9c00707947 */ /* 0x000fea000383ffff */
.L_x_51:
[----:B------:R-:W-:-:S07]  /*8da0*/  MOV R2, UR4 ;  /* 0x0000000400027c02 */ /* 0x000fce0008000f00 */
.L_x_130:
[----:B-1----:R1:W2:Y:S02]  /*8db0*/  SYNCS.PHASECHK.TRANS64.TRYWAIT P0, [R2+URZ+0xa0], R5 ;  /* 0x0000a005020075a7 */ /* 0x0022a400080011ff */
[----:B--2---:R-:W-:Y:S05]  /*8dc0*/  @!P0 NANOSLEEP.SYNCS 0x989680 ;  /* 0x009896800000895d */ /* 0x004fea0003900000 */
[----:B------:R-:W2:Y:S02]  /*8dd0*/  @!P0 SYNCS.PHASECHK.TRANS64 P0, [R2+URZ+0xa0], R5 ;  /* 0x0000a005020085a7 */ /* 0x000ea400080010ff */
[----:B--2---:R-:W-:Y:S05]  /*8de0*/  @!P0 BRA `(.L_x_130) ;  /* 0xfffffffc00f08947 */ /* 0x004fea000383ffff */
[----:B------:R-:W-:Y:S05]  /*8df0*/  BRA `(.L_x_131) ;  /* 0xffffff9c00807947 */ /* 0x000fea000383ffff */
.L_x_52:
[----:B-1----:R1:W2:Y:S02]  /*8e00*/  SYNCS.PHASECHK.TRANS64.TRYWAIT P1, [R2+URZ+0x90], R5 ;  /* 0x00009005020075a7 */ /* 0x0022a400080211ff */
[----:B--2---:R-:W-:Y:S05]  /*8e10*/  @!P1 NANOSLEEP.SYNCS 0x989680 ;  /* 0x009896800000995d */ /* 0x004fea0003900000 */
[----:B------:R-:W2:Y:S02]  /*8e20*/  @!P1 SYNCS.PHASECHK.TRANS64 P1, [R2+URZ+0x90], R5 ;  /* 0x00009005020095a7 */ /* 0x000ea400080210ff */
[----:B--2---:R-:W-:Y:S05]  /*8e30*/  @!P1 BRA `(.L_x_52) ;  /* 0xfffffffc00f09947 */ /* 0x004fea000383ffff */
[----:B------:R-:W-:Y:S05]  /*8e40*/  BRA `(.L_x_132) ;  /* 0xffffff9c00b07947 */ /* 0x000fea000383ffff */
.L_x_55:
[----:B------:R-:W-:-:S07]  /*8e50*/  MOV R0, UR4 ;  /* 0x0000000400007c02 */ /* 0x000fce0008000f00 */
.L_x_133:
[----:B-1----:R1:W2:Y:S02]  /*8e60*/  SYNCS.PHASECHK.TRANS64.TRYWAIT P0, [R0+URZ+0xa0], R3 ;  /* 0x0000a003000075a7 */ /* 0x0022a400080011ff */
[----:B--2---:R-:W-:Y:S05]  /*8e70*/  @!P0 NANOSLEEP.SYNCS 0x989680 ;  /* 0x009896800000895d */ /* 0x004fea0003900000 */
[----:B------:R-:W2:Y:S02]  /*8e80*/  @!P0 SYNCS.PHASECHK.TRANS64 P0, [R0+URZ+0xa0], R3 ;  /* 0x0000a003000085a7 */ /* 0x000ea400080010ff */
[----:B--2---:R-:W-:Y:S05]  /*8e90*/  @!P0 BRA `(.L_x_133) ;  /* 0xfffffffc00f08947 */ /* 0x004fea000383ffff */
[----:B------:R-:W-:Y:S05]  /*8ea0*/  BRA `(.L_x_54) ;  /* 0xffffffa000047947 */ /* 0x000fea000383ffff */
.L_x_62:
[----:B-1----:R1:W2:Y:S02]  /*8eb0*/  SYNCS.PHASECHK.TRANS64.TRYWAIT P1, [R0+URZ+0x90], R5 ;  /* 0x00009005000075a7 */ /* 0x0022a400080211ff */
[----:B--2---:R-:W-:Y:S05]  /*8ec0*/  @!P1 NANOSLEEP.SYNCS 0x989680 ;  /* 0x009896800000995d */ /* 0x004fea0003900000 */
[----:B------:R-:W2:Y:S02]  /*8ed0*/  @!P1 SYNCS.PHASECHK.TRANS64 P1, [R0+URZ+0x90], R5 ;  /* 0x00009005000095a7 */ /* 0x000ea400080210ff */
[----:B--2---:R-:W-:Y:S05]  /*8ee0*/  @!P1 BRA `(.L_x_62) ;  /* 0xfffffffc00f09947 */ /* 0x004fea000383ffff */
[----:B------:R-:W-:Y:S05]  /*8ef0*/  BRA `(.L_x_134) ;  /* 0xffffffa400787947 */ /* 0x000fea000383ffff */
.L_x_63:
[----:B------:R-:W-:-:S07]  /*8f00*/  MOV R3, UR30 ;  /* 0x0000001e00037c02 */ /* 0x000fce0008000f00 */
.L_x_135:
[----:B-1----:R1:W2:Y:S02]  /*8f10*/  SYNCS.PHASECHK.TRANS64.TRYWAIT P0, [R3+URZ+0xd0], R0 ;  /* 0x0000d000030075a7 */ /* 0x0022a400080011ff */
[----:B--2---:R-:W-:Y:S05]  /*8f20*/  @!P0 NANOSLEEP.SYNCS 0x989680 ;  /* 0x009896800000895d */ /* 0x004fea0003900000 */
[----:B------:R-:W2:Y:S02]  /*8f30*/  @!P0 SYNCS.PHASECHK.TRANS64 P0, [R3+URZ+0xd0], R0 ;  /* 0x0000d000030085a7 */ /* 0x000ea400080010ff */
[----:B--2---:R-:W-:Y:S05]  /*8f40*/  @!P0 BRA `(.L_x_135) ;  /* 0xfffffffc00f08947 */ /* 0x004fea000383ffff */
[----:B------:R-:W-:Y:S05]  /*8f50*/  BRA `(.L_x_136) ;  /* 0xffffffa400b07947 */ /* 0x000fea000383ffff */
.L_x_66:
[----:B------:R-:W-:Y:S07]  /*8f60*/  MOV R0, UR5 ;  /* 0x0000000500007c02 */ /* 0x000fee0008000f00 */
.L_x_137:
[----:B-1----:R1:W2:Y:S02]  /*8f70*/  SYNCS.PHASECHK.TRANS64.TRYWAIT P0, [R0+URZ], R3 ;  /* 0x00000003000075a7 */ /* 0x0022a400080011ff */
[----:B--2---:R-:W-:Y:S05]  /*8f80*/  @!P0 NANOSLEEP.SYNCS 0x989680 ;  /* 0x009896800000895d */ /* 0x004fea0003900000 */
[----:B------:R-:W2:Y:S02]  /*8f90*/  @!P0 SYNCS.PHASECHK.TRANS64 P0, [R0+URZ], R3 ;  /* 0x00000003000085a7 */ /* 0x000ea400080010ff */
[----:B--2---:R-:W-:Y:S05]  /*8fa0*/  @!P0 BRA `(.L_x_137) ;  /* 0xfffffffc00f08947 */ /* 0x004fea000383ffff */
[----:B------:R-:W-:Y:S05]  /*8fb0*/  BRA `(.L_x_65) ;  /* 0xffffffa400cc7947 */ /* 0x000fea000383ffff */
.L_x_69:
[----:B------:R-:W-:-:S07]  /*8fc0*/  MOV R0, UR4 ;  /* 0x0000000400007c02 */ /* 0x000fce0008000f00 */
.L_x_138:
[----:B--2---:R2:W4:Y:S02]  /*8fd0*/  SYNCS.PHASECHK.TRANS64.TRYWAIT P0, [R0+URZ], R3 ;  /* 0x00000003000075a7 */ /* 0x00452400080011ff */
[----:B----4-:R-:W-:Y:S05]  /*8fe0*/  @!P0 NANOSLEEP.SYNCS 0x989680 ;  /* 0x009896800000895d */ /* 0x010fea0003900000 */
[----:B------:R-:W4:Y:S02]  /*8ff0*/  @!P0 SYNCS.PHASECHK.TRANS64 P0, [R0+URZ], R3 ;  /* 0x00000003000085a7 */ /* 0x000f2400080010ff */
[----:B----4-:R-:W-:Y:S05]  /*9000*/  @!P0 BRA `(.L_x_138) ;  /* 0xfffffffc00f08947 */ /* 0x010fea000383ffff */
[----:B------:R-:W-:Y:S05]  /*9010*/  BRA `(.L_x_139) ;  /* 0xffffffa800a87947 */ /* 0x000fea000383ffff */
.L_x_70:
[----:B------:R-:W-:-:S07]  /*9020*/  MOV R0, UR5 ;  /* 0x0000000500007c02 */ /* 0x000fce0008000f00 */
.L_x_140:
[----:B-1----:R1:W2:Y:S02]  /*9030*/  SYNCS.PHASECHK.TRANS64.TRYWAIT P0, [R0+URZ], R3 ;  /* 0x00000003000075a7 */ /* 0x0022a400080011ff */
[----:B--2---:R-:W-:Y:S05]  /*9040*/  @!P0 NANOSLEEP.SYNCS 0x989680 ;  /* 0x009896800000895d */ /* 0x004fea0003900000 */
[----:B------:R-:W2:Y:S02]  /*9050*/  @!P0 SYNCS.PHASECHK.TRANS64 P0, [R0+URZ], R3 ;  /* 0x00000003000085a7 */ /* 0x000ea400080010ff */
[----:B--2---:R-:W-:Y:S05]  /*9060*/  @!P0 BRA `(.L_x_140) ;  /* 0xfffffffc00f08947 */ /* 0x004fea000383ffff */
[----:B------:R-:W-:Y:S05]  /*9070*/  BRA `(.L_x_141) ;  /* 0xffffffa800b47947 */ /* 0x000fea000383ffff */
.L_x_71:
[----:B------:R-:W-:-:S07]  /*9080*/  MOV R0, UR5 ;  /* 0x0000000500007c02 */ /* 0x000fce0008000f00 */
.L_x_142:
[----:B-1----:R1:W2:Y:S02]  /*9090*/  SYNCS.PHASECHK.TRANS64.TRYWAIT P0, [R0+URZ], R3 ;  /* 0x00000003000075a7 */ /* 0x0022a400080011ff */
[----:B--2---:R-:W-:Y:S05]  /*90a0*/  @!P0 NANOSLEEP.SYNCS 0x989680 ;  /* 0x009896800000895d */ /* 0x004fea0003900000 */
[----:B------:R-:W2:Y:S02]  /*90b0*/  @!P0 SYNCS.PHASECHK.TRANS64 P0, [R0+URZ], R3 ;  /* 0x00000003000085a7 */ /* 0x000ea400080010ff */
[----:B--2---:R-:W-:Y:S05]  /*90c0*/  @!P0 BRA `(.L_x_142) ;  /* 0xfffffffc00f08947 */ /* 0x004fea000383ffff */
[----:B------:R-:W-:Y:S05]  /*90d0*/  BRA `(.L_x_143) ;  /* 0xffffffa800c07947 */ /* 0x000fea000383ffff */
.L_x_72:
[----:B------:R-:W-:-:S07]  /*90e0*/  MOV R0, UR4 ;  /* 0x0000000400007c02 */ /* 0x000fce0008000f00 */
.L_x_144:
[----:B-1----:R1:W2:Y:S02]  /*90f0*/  SYNCS.PHASECHK.TRANS64.TRYWAIT P0, [R0+URZ], R3 ;  /* 0x00000003000075a7 */ /* 0x0022a400080011ff */
[----:B--2---:R-:W-:Y:S05]  /*9100*/  @!P0 NANOSLEEP.SYNCS 0x989680 ;  /* 0x009896800000895d */ /* 0x004fea0003900000 */
[----:B------:R-:W2:Y:S02]  /*9110*/  @!P0 SYNCS.PHASECHK.TRANS64 P0, [R0+URZ], R3 ;  /* 0x00000003000085a7 */ /* 0x000ea400080010ff */
[----:B--2---:R-:W-:Y:S05]  /*9120*/  @!P0 BRA `(.L_x_144) ;  /* 0xfffffffc00f08947 */ /* 0x004fea000383ffff */
[----:B------:R-:W-:Y:S05]  /*9130*/  BRA `(.L_x_145) ;  /* 0xffffffa800cc7947 */ /* 0x000fea000383ffff */
.L_x_77:
[----:B--2---:R2:W3:Y:S02]  /*9140*/  SYNCS.PHASECHK.TRANS64.TRYWAIT P0, [R12+URZ+0x90], R9 ;  /* 0x000090090c0075a7 */ /* 0x0044e400080011ff */
[----:B---3--:R-:W-:Y:S05]  /*9150*/  @!P0 NANOSLEEP.SYNCS 0x989680 ;  /* 0x009896800000895d */ /* 0x008fea0003900000 */
[----:B------:R-:W3:Y:S02]  /*9160*/  @!P0 SYNCS.PHASECHK.TRANS64 P0, [R12+URZ+0x90], R9 ;  /* 0x000090090c0085a7 */ /* 0x000ee400080010ff */
[----:B---3--:R-:W-:Y:S05]  /*9170*/  @!P0 BRA `(.L_x_77) ;  /* 0xfffffffc00f08947 */ /* 0x008fea000383ffff */
[----:B------:R-:W-:Y:S05]  /*9180*/  BRA `(.L_x_146) ;  /* 0xffffffac00e47947 */ /* 0x000fea000383ffff */
.L_x_80:
[----:B------:R-:W-:Y:S07]  /*9190*/  MOV R0, UR21 ;  /* 0x0000001500007c02 */ /* 0x000fee0008000f00 */
.L_x_147:
[----:B--2---:R2:W3:Y:S02]  /*91a0*/  SYNCS.PHASECHK.TRANS64.TRYWAIT P2, [R0+URZ+0x88], R11 ;  /* 0x0000880b000075a7 */ /* 0x0044e400080411ff */
[----:B---3--:R-:W-:Y:S05]  /*91b0*/  @!P2 NANOSLEEP.SYNCS 0x989680 ;  /* 0x009896800000a95d */ /* 0x008fea0003900000 */
[----:B------:R-:W3:Y:S02]  /*91c0*/  @!P2 SYNCS.PHASECHK.TRANS64 P2, [R0+URZ+0x88], R11 ;  /* 0x0000880b0000a5a7 */ /* 0x000ee400080410ff */
[----:B---3--:R-:W-:Y:S05]  /*91d0*/  @!P2 BRA `(.L_x_147) ;  /* 0xfffffffc00f0a947 */ /* 0x008fea000383ffff */
[----:B------:R-:W-:Y:S05]  /*91e0*/  BRA `(.L_x_79) ;  /* 0xffffffb4004c7947 */ /* 0x000fea000383ffff */
.L_x_83:
[----:B--2---:R-:W-:Y:S07]  /*91f0*/  MOV R0, UR21 ;  /* 0x0000001500007c02 */ /* 0x004fee0008000f00 */
.L_x_148:
[----:B--2---:R2:W3:Y:S02]  /*9200*/  SYNCS.PHASECHK.TRANS64.TRYWAIT P0, [R0+URZ+0x70], R9 ;  /* 0x00007009000075a7 */ /* 0x0044e400080011ff */
[----:B---3--:R-:W-:Y:S05]  /*9210*/  @!P0 NANOSLEEP.SYNCS 0x989680 ;  /* 0x009896800000895d */ /* 0x008fea0003900000 */
[----:B------:R-:W3:Y:S02]  /*9220*/  @!P0 SYNCS.PHASECHK.TRANS64 P0, [R0+URZ+0x70], R9 ;  /* 0x00007009000085a7 */ /* 0x000ee400080010ff */
[----:B---3--:R-:W-:Y:S05]  /*9230*/  @!P0 BRA `(.L_x_148) ;  /* 0xfffffffc00f08947 */ /* 0x008fea000383ffff */
[----:B------:R-:W-:Y:S05]  /*9240*/  BRA `(.L_x_149) ;  /* 0xffffffb400a87947 */ /* 0x000fea000383ffff */
.L_x_84:
[----:B------:R-:W-:Y:S07]  /*9250*/  MOV R0, UR21 ;  /* 0x0000001500007c02 */ /* 0x000fee0008000f00 */
.L_x_150:
[----:B--2---:R2:W3:Y:S02]  /*9260*/  SYNCS.PHASECHK.TRANS64.TRYWAIT P0, [R0+URZ+0x78], R9 ;  /* 0x00007809000075a7 */ /* 0x0044e400080011ff */
[----:B---3--:R-:W-:Y:S05]  /*9270*/  @!P0 NANOSLEEP.SYNCS 0x989680 ;  /* 0x009896800000895d */ /* 0x008fea0003900000 */
[----:B------:R-:W3:Y:S02]  /*9280*/  @!P0 SYNCS.PHASECHK.TRANS64 P0, [R0+URZ+0x78], R9 ;  /* 0x00007809000085a7 */ /* 0x000ee400080010ff */
[----:B---3--:R-:W-:Y:S05]  /*9290*/  @!P0 BRA `(.L_x_150) ;  /* 0xfffffffc00f08947 */ /* 0x008fea000383ffff */
[----:B------:R-:W-:Y:S05]  /*92a0*/  BRA `(.L_x_151) ;  /* 0xffffffb400e47947 */ /* 0x000fea000383ffff */
.L_x_86:
[----:B------:R-:W-:-:S07]  /*92b0*/  MOV R0, UR21 ;  /* 0x0000001500007c02 */ /* 0x000fce0008000f00 */
.L_x_152:
[----:B---3--:R3:W4:Y:S02]  /*92c0*/  SYNCS.PHASECHK.TRANS64.TRYWAIT P0, [R0+URZ+0x70], R3 ;  /* 0x00007003000075a7 */ /* 0x00872400080011ff */
[----:B----4-:R-:W-:Y:S05]  /*92d0*/  @!P0 NANOSLEEP.SYNCS 0x989680 ;  /* 0x009896800000895d */ /* 0x010fea0003900000 */
[----:B------:R-:W4:Y:S02]  /*92e0*/  @!P0 SYNCS.PHASECHK.TRANS64 P0, [R0+URZ+0x70], R3 ;  /* 0x00007003000085a7 */ /* 0x000f2400080010ff */
[----:B----4-:R-:W-:Y:S05]  /*92f0*/  @!P0 BRA `(.L_x_152) ;  /* 0xfffffffc00f08947 */ /* 0x010fea000383ffff */
[----:B------:R-:W-:Y:S05]  /*9300*/  BRA `(.L_x_153) ;  /* 0xffffffb800587947 */ /* 0x000fea000383ffff */
.L_x_88:
[----:B-1----:R1:W2:Y:S02]  /*9310*/  SYNCS.PHASECHK.TRANS64.TRYWAIT P0, [R3+URZ+0x90], R0 ;  /* 0x00009000030075a7 */ /* 0x0022a400080011ff */
[----:B--2---:R-:W-:Y:S05]  /*9320*/  @!P0 NANOSLEEP.SYNCS 0x989680 ;  /* 0x009896800000895d */ /* 0x004fea0003900000 */
[----:B------:R-:W2:Y:S02]  /*9330*/  @!P0 SYNCS.PHASECHK.TRANS64 P0, [R3+URZ+0x90], R0 ;  /* 0x00009000030085a7 */ /* 0x000ea400080010ff */
[----:B--2---:R-:W-:Y:S05]  /*9340*/  @!P0 BRA `(.L_x_88) ;  /* 0xfffffffc00f08947 */ /* 0x004fea000383ffff */
[----:B------:R-:W-:Y:S05]  /*9350*/  BRA `(.L_x_154) ;  /* 0xffffffbc00187947 */ /* 0x000fea000383ffff */
.L_x_99:
[----:B-1----:R1:W2:Y:S02]  /*9360*/  SYNCS.PHASECHK.TRANS64.TRYWAIT P1, [R3+URZ+0x60], R0 ;  /* 0x00006000030075a7 */ /* 0x0022a400080211ff */
[----:B--2---:R-:W-:Y:S05]  /*9370*/  @!P1 NANOSLEEP.SYNCS 0x989680 ;  /* 0x009896800000995d */ /* 0x004fea0003900000 */
[----:B------:R-:W2:Y:S02]  /*9380*/  @!P1 SYNCS.PHASECHK.TRANS64 P1, [R3+URZ+0x60], R0 ;  /* 0x00006000030095a7 */ /* 0x000ea400080210ff */
[----:B--2---:R-:W-:Y:S05]  /*9390*/  @!P1 BRA `(.L_x_99) ;  /* 0xfffffffc00f09947 */ /* 0x004fea000383ffff */
[----:B------:R-:W-:Y:S05]  /*93a0*/  BRA `(.L_x_98) ;  /* 0xffffffc800947947 */ /* 0x000fea000383ffff */
.L_x_101:
[----:B--2---:R2:W4:Y:S02]  /*93b0*/  SYNCS.PHASECHK.TRANS64.TRYWAIT P0, [R186+URZ+0xb0], R5 ;  /* 0x0000b005ba0075a7 */ /* 0x00452400080011ff */
[----:B----4-:R-:W-:Y:S05]  /*93c0*/  @!P0 NANOSLEEP.SYNCS 0x989680 ;  /* 0x009896800000895d */ /* 0x010fea0003900000 */
[----:B------:R-:W4:Y:S02]  /*93d0*/  @!P0 SYNCS.PHASECHK.TRANS64 P0, [R186+URZ+0xb0], R5 ;  /* 0x0000b005ba0085a7 */ /* 0x000f2400080010ff */
[----:B----4-:R-:W-:Y:S05]  /*93e0*/  @!P0 BRA `(.L_x_101) ;  /* 0xfffffffc00f08947 */ /* 0x010fea000383ffff */
[----:B------:R-:W-:Y:S05]  /*93f0*/  BRA `(.L_x_100) ;  /* 0xffffffc800f07947 */ /* 0x000fea000383ffff */
.L_x_110:
[----:B--2---:R2:W3:Y:S02]  /*9400*/  SYNCS.PHASECHK.TRANS64.TRYWAIT P0, [R193+URZ+0x60], R0 ;  /* 0x00006000c10075a7 */ /* 0x0044e400080011ff */
[----:B---3--:R-:W-:Y:S05]  /*9410*/  @!P0 NANOSLEEP.SYNCS 0x989680 ;  /* 0x009896800000895d */ /* 0x008fea0003900000 */
[----:B------:R-:W3:Y:S02]  /*9420*/  @!P0 SYNCS.PHASECHK.TRANS64 P0, [R193+URZ+0x60], R0 ;  /* 0x00006000c10085a7 */ /* 0x000ee400080010ff */
[----:B---3--:R-:W-:Y:S05]  /*9430*/  @!P0 BRA `(.L_x_110) ;  /* 0xfffffffc00f08947 */ /* 0x008fea000383ffff */
[----:B------:R-:W-:Y:S05]  /*9440*/  BRA `(.L_x_109) ;  /* 0xffffffdc00fc7947 */ /* 0x000fea000383ffff */
        .weak           $__internal_0_$__cuda_sm10x_tcgen05_guardrail_trap_col_being_dealloced_not_returned_by_alloc
        .type           $__internal_0_$__cuda_sm10x_tcgen05_guardrail_trap_col_being_dealloced_not_returned_by_alloc,@function
        .size           $__internal_0_$__cuda_sm10x_tcgen05_guardrail_trap_col_being_dealloced_not_returned_by_alloc,($__internal_1_$__cuda_sm10x_tcgen05_guardrail_trap_phase_invalid_during_alloc - $__internal_0_$__cuda_sm10x_tcgen05_guardrail_trap_col_being_dealloced_not_returned_by_alloc)
$__internal_0_$__cuda_sm10x_tcgen05_guardrail_trap_col_being_dealloced_not_returned_by_alloc:
[----:B------:R-:W-:Y:S05]  /*9450*/  BPT.TRAP 0x1 ;  /* 0x000000040000795c */ /* 0x000fea0000300000 */
[----:B------:R-:W-:-:S04]  /*9460*/  HFMA2 R3, -RZ, RZ, 0, 0 ;  /* 0x00000000ff037431 */ /* 0x000fc800000001ff */
[----:B------:R-:W-:Y:S05]  /*9470*/  RET.REL.NODEC R2 `(_ZN7cutlass13device_kernelINS_4gemm6kernel13GemmUniversalIN4cute5tupleIJiiiiEEENS1_10collective13CollectiveMmaINS1_35MainloopSm100TmaUmmaWarpSpecializedILi6ELi2ELi4ENS5_IJNS4_1CILi1EEENSA_ILi2EEESB_EEEEENS5_IJNSA_ILi128EEESF_SF_EEENS_12float_e5m2_tENS5_IJlSB_lEEESH_SI_NS4_8TiledMMAINS4_8MMA_AtomIJNS4_10MMA_TraitsINS4_19SM100_MMA_F8F6F4_SSEJSH_SH_fSF_SF_NS4_17integral_constantINS4_4UMMA5MajorELSP_0EEESQ_NSN_INSO_7ScaleInELSR_0EEESS_EEEEEENS4_6LayoutINS5_IJSB_SB_SB_EEENS5_IJNSA_ILi0EEESX_SX_EEEEENS5_IJNS4_10UnderscoreES10_S10_EEEEENS4_23SM90_TMA_LOAD_MULTICASTENS4_14ComposedLayoutINS4_7SwizzleILi3ELi4ELi3EEENS4_18smem_ptr_flag_bitsILi8EEENSV_INS5_IJNSA_ILi8EEESF_EEENS5_IJSF_SB_EEEEEEEvNS4_8identityENS4_13SM90_TMA_LOADES1D_vS1E_EENS_8epilogue10collective18CollectiveEpilogueINS1H_23Sm100TmaWarpSpecializedILi2ELi2ELi64ELb0ELb0EEEJSG_NS5_IJNSV_ISF_SB_EENSV_INSA_ILi64EEESB_EEEEESH_SI_SH_SI_NS1H_6fusion15FusionCallbacksIS1L_NS1Q_17LinearCombinationISH_fSH_fLNS_15FloatRoundStyleE2EEESG_S1P_JEEENS4_5SM1004TMEM4LOAD26SM100_TMEM_LOAD_32dp32b64xES1F_NS14_INS15_ILi2ELi4ELi3EEES18_NSV_INS5_IJS19_S1N_EEENS5_IJS1N_SB_EEEEEEENS4_39AutoVectorizingCopyWithAssumedAlignmentILi128EEENS4_14SM90_TMA_STOREES24_S26_S26_EEEvvEEEEvNT_6ParamsE) ;  /* 0xffffff6802e07950 */ /* 0x000fea0003c3ffff */
        .weak           $__internal_1_$__cuda_sm10x_tcgen05_guardrail_trap_phase_invalid_during_alloc
        .type           $__internal_1_$__cuda_sm10x_tcgen05_guardrail_trap_phase_invalid_during_alloc,@function
        .size           $__internal_1_$__cuda_sm10x_tcgen05_guardrail_trap_phase_invalid_during_alloc,($__internal_2_$__cuda_sm10x_tcgen05_guardrail_trap_unallocated_columns_being_dealloced - $__internal_1_$__cuda_sm10x_tcgen05_guardrail_trap_phase_invalid_during_alloc)
$__internal_1_$__cuda_sm10x_tcgen05_guardrail_trap_phase_invalid_during_alloc:
[----:B------:R-:W-:Y:S05]  /*9480*/  BPT.TRAP 0x1 ;  /* 0x000000040000795c */ /* 0x000fea0000300000 */
[----:B------:R-:W-:-:S04]  /*9490*/  MOV R5, 0x0 ;  /* 0x0000000000057802 */ /* 0x000fc80000000f00 */
[----:B------:R-:W-:Y:S05]  /*94a0*/  RET.REL.NODEC R4 `(_ZN7cutlass13device_kernelINS_4gemm6kernel13GemmUniversalIN4cute5tupleIJiiiiEEENS1_10collective13CollectiveMmaINS1_35MainloopSm100TmaUmmaWarpSpecializedILi6ELi2ELi4ENS5_IJNS4_1CILi1EEENSA_ILi2EEESB_EEEEENS5_IJNSA_ILi128EEESF_SF_EEENS_12float_e5m2_tENS5_IJlSB_lEEESH_SI_NS4_8TiledMMAINS4_8MMA_AtomIJNS4_10MMA_TraitsINS4_19SM100_MMA_F8F6F4_SSEJSH_SH_fSF_SF_NS4_17integral_constantINS4_4UMMA5MajorELSP_0EEESQ_NSN_INSO_7ScaleInELSR_0EEESS_EEEEEENS4_6LayoutINS5_IJSB_SB_SB_EEENS5_IJNSA_ILi0EEESX_SX_EEEEENS5_IJNS4_10UnderscoreES10_S10_EEEEENS4_23SM90_TMA_LOAD_MULTICASTENS4_14ComposedLayoutINS4_7SwizzleILi3ELi4ELi3EEENS4_18smem_ptr_flag_bitsILi8EEENSV_INS5_IJNSA_ILi8EEESF_EEENS5_IJSF_SB_EEEEEEEvNS4_8identityENS4_13SM90_TMA_LOADES1D_vS1E_EENS_8epilogue10collective18CollectiveEpilogueINS1H_23Sm100TmaWarpSpecializedILi2ELi2ELi64ELb0ELb0EEEJSG_NS5_IJNSV_ISF_SB_EENSV_INSA_ILi64EEESB_EEEEESH_SI_SH_SI_NS1H_6fusion15FusionCallbacksIS1L_NS1Q_17LinearCombinationISH_fSH_fLNS_15FloatRoundStyleE2EEESG_S1P_JEEENS4_5SM1004TMEM4LOAD26SM100_TMEM_LOAD_32dp32b64xES1F_NS14_INS15_ILi2ELi4ELi3EEES18_NSV_INS5_IJS19_S1N_EEENS5_IJS1N_SB_EEEEEEENS4_39AutoVectorizingCopyWithAssumedAlignmentILi128EEENS4_14SM90_TMA_STOREES24_S26_S26_EEEvvEEEEvNT_6ParamsE) ;  /* 0xffffff6804d47950 */ /* 0x000fea0003c3ffff */
        .weak           $__internal_2_$__cuda_sm10x_tcgen05_guardrail_trap_unallocated_columns_being_dealloced
        .type           $__internal_2_$__cuda_sm10x_tcgen05_guardrail_trap_unallocated_columns_being_dealloced,@function
        .size           $__internal_2_$__cuda_sm10x_tcgen05_guardrail_trap_unallocated_columns_being_dealloced,(.L_x_156 - $__internal_2_$__cuda_sm10x_tcgen05_guardrail_trap_unallocated_columns_being_dealloced)
$__internal_2_$__cuda_sm10x_tcgen05_guardrail_trap_unallocated_columns_being_dealloced:
[----:B------:R-:W-:Y:S05]  /*94b0*/  BPT.TRAP 0x1 ;  /* 0x000000040000795c */ /* 0x000fea0000300000 */
[----:B------:R-:W-:-:S04]  /*94c0*/  HFMA2 R3, -RZ, RZ, 0, 0 ;  /* 0x00000000ff037431 */ /* 0x000fc800000001ff */
[----:B------:R-:W-:Y:S05]  /*94d0*/  RET.REL.NODEC R2 `(_ZN7cutlass13device_kernelINS_4gemm6kernel13GemmUniversalIN4cute5tupleIJiiiiEEENS1_10collective13CollectiveMmaINS1_35MainloopSm100TmaUmmaWarpSpecializedILi6ELi2ELi4ENS5_IJNS4_1CILi1EEENSA_ILi2EEESB_EEEEENS5_IJNSA_ILi128EEESF_SF_EEENS_12float_e5m2_tENS5_IJlSB_lEEESH_SI_NS4_8TiledMMAINS4_8MMA_AtomIJNS4_10MMA_TraitsINS4_19SM100_MMA_F8F6F4_SSEJSH_SH_fSF_SF_NS4_17integral_constantINS4_4UMMA5MajorELSP_0EEESQ_NSN_INSO_7ScaleInELSR_0EEESS_EEEEEENS4_6LayoutINS5_IJSB_SB_SB_EEENS5_IJNSA_ILi0EEESX_SX_EEEEENS5_IJNS4_10UnderscoreES10_S10_EEEEENS4_23SM90_TMA_LOAD_MULTICASTENS4_14ComposedLayoutINS4_7SwizzleILi3ELi4ELi3EEENS4_18smem_ptr_flag_bitsILi8EEENSV_INS5_IJNSA_ILi8EEESF_EEENS5_IJSF_SB_EEEEEEEvNS4_8identityENS4_13SM90_TMA_LOADES1D_vS1E_EENS_8epilogue10collective18CollectiveEpilogueINS1H_23Sm100TmaWarpSpecializedILi2ELi2ELi64ELb0ELb0EEEJSG_NS5_IJNSV_ISF_SB_EENSV_INSA_ILi64EEESB_EEEEESH_SI_SH_SI_NS1H_6fusion15FusionCallbacksIS1L_NS1Q_17LinearCombinationISH_fSH_fLNS_15FloatRoundStyleE2EEESG_S1P_JEEENS4_5SM1004TMEM4LOAD26SM100_TMEM_LOAD_32dp32b64xES1F_NS14_INS15_ILi2ELi4ELi3EEES18_NSV_INS5_IJS19_S1N_EEENS5_IJS1N_SB_EEEEEEENS4_39AutoVectorizingCopyWithAssumedAlignmentILi128EEENS4_14SM90_TMA_STOREES24_S26_S26_EEEvvEEEEvNT_6ParamsE) ;  /* 0xffffff6802c87950 */ /* 0x000fea0003c3ffff */
.L_x_155:
[----:B------:R-:W-:-:S00]  /*94e0*/  BRA `(.L_x_155) ;  /* 0xfffffffc00fc7947 */ /* 0x000fc0000383ffff */
[----:B------:R-:W-:-:S00]  /*94f0*/  NOP ;  /* 0x0000000000007918 */ /* 0x000fc00000000000 */
        /* <DEDUP_REMOVED lines=8> */
.L_x_156:


//--------------------- .nv.global.init           --------------------------
	.section	.nv.global.init,"aw",@progbits
.nv.global.init:
	.type		$str$27,@object
	.size		$str$27,($str$28 - $str$27)
$str$27:
        /*0000*/ 	.byte	0x28, 0x61, 0x64, 0x64, 0x72, 0x65, 0x73, 0x73, 0x20, 0x26, 0x20, 0x6d, 0x61, 0x73, 0x6b, 0x29
        /*0010*/ 	.byte	0x20, 0x3d, 0x3d, 0x20, 0x30, 0x00
	.type		$str$28,@object
	.size		$str$28,($str$26 - $str$28)
$str$28:
        /*0016*/ 	.byte	0x2f, 0x74, 0x6d, 0x70, 0x2f, 0x63, 0x75, 0x74, 0x6c, 0x61, 0x73, 0x73, 0x5f, 0x73, 0x77, 0x65
        /*0026*/ 	.byte	0x65, 0x70, 0x5f, 0x73, 0x72, 0x63, 0x2f, 0x69, 0x6e, 0x63, 0x6c, 0x75, 0x64, 0x65, 0x2f, 0x63
        /*0036*/ 	.byte	0x75, 0x74, 0x65, 0x2f, 0x70, 0x6f, 0x69, 0x6e, 0x74, 0x65, 0x72, 0x5f, 0x66, 0x6c, 0x61, 0x67
        /*0046*/ 	.byte	0x67, 0x65, 0x64, 0x2e, 0x68, 0x70, 0x70, 0x00
	.type		$str$26,@object
	.size		$str$26,($str$25 - $str$26)
$str$26:
        /*004e*/ 	.byte	0x2f, 0x74, 0x6d, 0x70, 0x2f, 0x63, 0x75, 0x74, 0x6c, 0x61, 0x73, 0x73, 0x5f, 0x73, 0x77, 0x65
        /*005e*/ 	.byte	0x65, 0x70, 0x5f, 0x73, 0x72, 0x63, 0x2f, 0x69, 0x6e, 0x63, 0x6c, 0x75, 0x64, 0x65, 0x2f, 0x63
        /*006e*/ 	.byte	0x75, 0x74, 0x65, 0x2f, 0x61, 0x74, 0x6f, 0x6d, 0x2f, 0x63, 0x6f, 0x70, 0x79, 0x5f, 0x74, 0x72
        /*007e*/ 	.byte	0x61, 0x69, 0x74, 0x73, 0x5f, 0x73, 0x6d, 0x31, 0x30, 0x30, 0x2e, 0x68, 0x70, 0x70, 0x00
	.type		$str$25,@object
	.size		$str$25,(__unnamed_1 - $str$25)
$str$25:
        /*008d*/ 	.byte	0x28, 0x28, 0x75, 0x69, 0x6e, 0x74, 0x33, 0x32, 0x5f, 0x74, 0x28, 0x74, 0x68, 0x72, 0x65, 0x61
        /*009d*/ 	.byte	0x64, 0x49, 0x64, 0x78, 0x2e, 0x78, 0x29, 0x20, 0x2f, 0x20, 0x33, 0x32, 0x29, 0x20, 0x25, 0x20
        /*00ad*/ 	.byte	0x34, 0x29, 0x20, 0x3d, 0x3d, 0x20, 0x28, 0x28, 0x28, 0x74, 0x6d, 0x65, 0x6d, 0x5f, 0x61, 0x64
        /*00bd*/ 	.byte	0x64, 0x72, 0x20, 0x3e, 0x3e, 0x20, 0x31, 0x36, 0x29, 0x20, 0x2f, 0x20, 0x33, 0x32, 0x29, 0x20
        /*00cd*/ 	.byte	0x25, 0x20, 0x34, 0x29, 0x00
	.type		__unnamed_1,@object
	.size		__unnamed_1,(__unnamed_2 - __unnamed_1)
__unnamed_1:
        /*00d2*/ 	.byte	0x61, 0x75, 0x74, 0x6f, 0x20, 0x63, 0x75, 0x74, 0x65, 0x3a, 0x3a, 0x61, 0x73, 0x5f, 0x70, 0x6f
        /* <DEDUP_REMOVED lines=24> */
        /*0262*/ 	.byte	0x43, 0x3c, 0x38, 0x31, 0x39, 0x32, 0x3e, 0x3e, 0x3e, 0x3e, 0x5d, 0x00
	.type		__unnamed_2,@object
	.size		__unnamed_2,(.L_2 - __unnamed_2)
__unnamed_2:
        /* <DEDUP_REMOVED lines=42> */
        /*050e*/ 	.byte	0x3e, 0x3e, 0x3e, 0x3e, 0x5d, 0x00
.L_2:


//--------------------- .nv.shared._ZN7cutlass13device_kernelINS_4gemm6kernel13GemmUniversalIN4cute5tupleIJiiiiEEENS1_10collective13CollectiveMmaINS1_35MainloopSm100TmaUmmaWarpSpecializedILi6ELi2ELi4ENS5_IJNS4_1CILi1EEENSA_ILi2EEESB_EEEEENS5_IJNSA_ILi128EEESF_SF_EEENS_12float_e5m2_tENS5_IJlSB_lEEESH_SI_NS4_8TiledMMAINS4_8MMA_AtomIJNS4_10MMA_TraitsINS4_19SM100_MMA_F8F6F4_SSEJSH_SH_fSF_SF_NS4_17integral_constantINS4_4UMMA5MajorELSP_0EEESQ_NSN_INSO_7ScaleInELSR_0EEESS_EEEEEENS4_6LayoutINS5_IJSB_SB_SB_EEENS5_IJNSA_ILi0EEESX_SX_EEEEENS5_IJNS4_10UnderscoreES10_S10_EEEEENS4_23SM90_TMA_LOAD_MULTICASTENS4_14ComposedLayoutINS4_7SwizzleILi3ELi4ELi3EEENS4_18smem_ptr_flag_bitsILi8EEENSV_INS5_IJNSA_ILi8EEESF_EEENS5_IJSF_SB_EEEEEEEvNS4_8identityENS4_13SM90_TMA_LOADES1D_vS1E_EENS_8epilogue10collective18CollectiveEpilogueINS1H_23Sm100TmaWarpSpecializedILi2ELi2ELi64ELb0ELb0EEEJSG_NS5_IJNSV_ISF_SB_EENSV_INSA_ILi64EEESB_EEEEESH_SI_SH_SI_NS1H_6fusion15FusionCallbacksIS1L_NS1Q_17LinearCombinationISH_fSH_fLNS_15FloatRoundStyleE2EEESG_S1P_JEEENS4_5SM1004TMEM4LOAD26SM100_TMEM_LOAD_32dp32b64xES1F_NS14_INS15_ILi2ELi4ELi3EEES18_NSV_INS5_IJS19_S1N_EEENS5_IJS1N_SB_EEEEEEENS4_39AutoVectorizingCopyWithAssumedAlignmentILi128EEENS4_14SM90_TMA_STOREES24_S26_S26_EEEvvEEEEvNT_6ParamsE --------------------------
	.section	.nv.shared._ZN7cutlass13device_kernelINS_4gemm6kernel13GemmUniversalIN4cute5tupleIJiiiiEEENS1_10collective13CollectiveMmaINS1_35MainloopSm100TmaUmmaWarpSpecializedILi6ELi2ELi4ENS5_IJNS4_1CILi1EEENSA_ILi2EEESB_EEEEENS5_IJNSA_ILi128EEESF_SF_EEENS_12float_e5m2_tENS5_IJlSB_lEEESH_SI_NS4_8TiledMMAINS4_8MMA_AtomIJNS4_10MMA_TraitsINS4_19SM100_MMA_F8F6F4_SSEJSH_SH_fSF_SF_NS4_17integral_constantINS4_4UMMA5MajorELSP_0EEESQ_NSN_INSO_7ScaleInELSR_0EEESS_EEEEEENS4_6LayoutINS5_IJSB_SB_SB_EEENS5_IJNSA_ILi0EEESX_SX_EEEEENS5_IJNS4_10UnderscoreES10_S10_EEEEENS4_23SM90_TMA_LOAD_MULTICASTENS4_14ComposedLayoutINS4_7SwizzleILi3ELi4ELi3EEENS4_18smem_ptr_flag_bitsILi8EEENSV_INS5_IJNSA_ILi8EEESF_EEENS5_IJSF_SB_EEEEEEEvNS4_8identityENS4_13SM90_TMA_LOADES1D_vS1E_EENS_8epilogue10collective18CollectiveEpilogueINS1H_23Sm100TmaWarpSpecializedILi2ELi2ELi64ELb0ELb0EEEJSG_NS5_IJNSV_ISF_SB_EENSV_INSA_ILi64EEESB_EEEEESH_SI_SH_SI_NS1H_6fusion15FusionCallbacksIS1L_NS1Q_17LinearCombinationISH_fSH_fLNS_15FloatRoundStyleE2EEESG_S1P_JEEENS4_5SM1004TMEM4LOAD26SM100_TMEM_LOAD_32dp32b64xES1F_NS14_INS15_ILi2ELi4ELi3EEES18_NSV_INS5_IJS19_S1N_EEENS5_IJS1N_SB_EEEEEEENS4_39AutoVectorizingCopyWithAssumedAlignmentILi128EEENS4_14SM90_TMA_STOREES24_S26_S26_EEEvvEEEEvNT_6ParamsE,"aw",@nobits
	.sectionflags	@""
	.align	16
	.zero		1024


//--------------------- .nv.shared.reserved.0     --------------------------
	.section	.nv.shared.reserved.0,"aw",@nobits
	.weak		__nv_reservedSMEM_offset_0_alias
	.size		__nv_reservedSMEM_offset_0_alias, 0, 64
	.other		__nv_reservedSMEM_offset_0_alias,@"STO_CUDA_RESERVED_SHARED STV_DEFAULT"
__nv_reservedSMEM_offset_0_alias:
	.zero		0
.nv.shared.reserved.0:
	.zero		64
	.weak		__nv_reservedSMEM_tcgen05_partition
	.type		__nv_reservedSMEM_tcgen05_partition,@object
	.size		__nv_reservedSMEM_tcgen05_partition,(.L_0 - __nv_reservedSMEM_tcgen05_partition)
__nv_reservedSMEM_tcgen05_partition:
	.zero		32
.L_0:


//--------------------- .nv.global                --------------------------
	.section	.nv.global,"aw",@nobits
.nv.global:
	.type		_ZN39_INTERNAL_22457864_4_k_cu_411a1cae_89684cute1_E,@object
	.size		_ZN39_INTERNAL_22457864_4_k_cu_411a1cae_89684cute1_E,(_ZN39_INTERNAL_22457864_4_k_cu_411a1cae_89684cuda3std3__45__cpo6cbeginE - _ZN39_INTERNAL_22457864_4_k_cu_411a1cae_89684cute1_E)
_ZN39_INTERNAL_22457864_4_k_cu_411a1cae_89684cute1_E:
	.zero		1
	.type		_ZN39_INTERNAL_22457864_4_k_cu_411a1cae_89684cuda3std3__45__cpo6cbeginE,@object
	.size		_ZN39_INTERNAL_22457864_4_k_cu_411a1cae_89684cuda3std3__45__cpo6cbeginE,(_ZN39_INTERNAL_22457864_4_k_cu_411a1cae_89684cuda3std3__48in_placeE - _ZN39_INTERNAL_22457864_4_k_cu_411a1cae_89684cuda3std3__45__cpo6cbeginE)
_ZN39_INTERNAL_22457864_4_k_cu_411a1cae_89684cuda3std3__45__cpo6cbeginE:
	.zero		1
	.type		_ZN39_INTERNAL_22457864_4_k_cu_411a1cae_89684cuda3std3__48in_placeE,@object
	.size		_ZN39_INTERNAL_22457864_4_k_cu_411a1cae_89684cuda3std3__48in_placeE,(_ZN39_INTERNAL_22457864_4_k_cu_411a1cae_89684cuda3std6ranges3__45__cpo9iter_moveE - _ZN39_INTERNAL_22457864_4_k_cu_411a1cae_89684cuda3std3__48in_placeE)
_ZN39_INTERNAL_22457864_4_k_cu_411a1cae_89684cuda3std3__48in_placeE:
	.zero		1
	.type		_ZN39_INTERNAL_22457864_4_k_cu_411a1cae_89684cuda3std6ranges3__45__cpo9iter_moveE,@object
	.size		_ZN39_INTERNAL_22457864_4_k_cu_411a1cae_89684cuda3std6ranges3__45__cpo9iter_moveE,(_ZN39_INTERNAL_22457864_4_k_cu_411a1cae_89684cuda3std3__45__cpo5beginE - _ZN39_INTERNAL_22457864_4_k_cu_411a1cae_89684cuda3std6ranges3__45__cpo9iter_moveE)
_ZN39_INTERNAL_22457864_4_k_cu_411a1cae_89684cuda3std6ranges3__45__cpo9iter_moveE:
	.zero		1
	.type		_ZN39_INTERNAL_22457864_4_k_cu_411a1cae_89684cuda3std3__45__cpo5beginE,@object
	.size		_ZN39_INTERNAL_22457864_4_k_cu_411a1cae_89684cuda3std3__45__cpo5beginE,(_ZN39_INTERNAL_22457864_4_k_cu_411a1cae_89684cuda3std3__441_GLOBAL__N__22457864_4_k_cu_411a1cae_89686ignoreE - _ZN39_INTERNAL_22457864_4_k_cu_411a1cae_89684cuda3std3__45__cpo5beginE)
_ZN39_INTERNAL_22457864_4_k_cu_411a1cae_89684cuda3std3__45__cpo5beginE:
	.zero		1
	.type		_ZN39_INTERNAL_22457864_4_k_cu_411a1cae_89684cuda3std3__441_GLOBAL__N__22457864_4_k_cu_411a1cae_89686ignoreE,@object
	.size		_ZN39_INTERNAL_22457864_4_k_cu_411a1cae_89684cuda3std3__441_GLOBAL__N__22457864_4_k_cu_411a1cae_89686ignoreE,(_ZN39_INTERNAL_22457864_4_k_cu_411a1cae_89684cute7productE - _ZN39_INTERNAL_22457864_4_k_cu_411a1cae_89684cuda3std3__441_GLOBAL__N__22457864_4_k_cu_411a1cae_89686ignoreE)
_ZN39_INTERNAL_22457864_4_k_cu_411a1cae_89684cuda3std3__441_GLOBAL__N__22457864_4_k_cu_411a1cae_89686ignoreE:
	.zero		1
	.type		_ZN39_INTERNAL_22457864_4_k_cu_411a1cae_89684cute7productE,@object
	.size		_ZN39_INTERNAL_22457864_4_k_cu_411a1cae_89684cute7productE,(_ZN39_INTERNAL_22457864_4_k_cu_411a1cae_89684cuda3std3__45__cpo3endE - _ZN39_INTERNAL_22457864_4_k_cu_411a1cae_89684cute7productE)
_ZN39_INTERNAL_22457864_4_k_cu_411a1cae_89684cute7productE:
	.zero		1
	.type		_ZN39_INTERNAL_22457864_4_k_cu_411a1cae_89684cuda3std3__45__cpo3endE,@object
	.size		_ZN39_INTERNAL_22457864_4_k_cu_411a1cae_89684cuda3std3__45__cpo3endE,(_ZN39_INTERNAL_22457864_4_k_cu_411a1cae_89684cuda3std3__419piecewise_constructE - _ZN39_INTERNAL_22457864_4_k_cu_411a1cae_89684cuda3std3__45__cpo3endE)
_ZN39_INTERNAL_22457864_4_k_cu_411a1cae_89684cuda3std3__45__cpo3endE:
	.zero		1
	.type		_ZN39_INTERNAL_22457864_4_k_cu_411a1cae_89684cuda3std3__419piecewise_constructE,@object
	.size		_ZN39_INTERNAL_22457864_4_k_cu_411a1cae_89684cuda3std3__419piecewise_constructE,(_ZN39_INTERNAL_22457864_4_k_cu_411a1cae_89684cuda3std3__45__cpo4cendE - _ZN39_INTERNAL_22457864_4_k_cu_411a1cae_89684cuda3std3__419piecewise_constructE)
_ZN39_INTERNAL_22457864_4_k_cu_411a1cae_89684cuda3std3__419piecewise_constructE:
	.zero		1
	.type		_ZN39_INTERNAL_22457864_4_k_cu_411a1cae_89684cuda3std3__45__cpo4cendE,@object
	.size		_ZN39_INTERNAL_22457864_4_k_cu_411a1cae_89684cuda3std3__45__cpo4cendE,(_ZN39_INTERNAL_22457864_4_k_cu_411a1cae_89684cuda3std6ranges3__45__cpo4swapE - _ZN39_INTERNAL_22457864_4_k_cu_411a1cae_89684cuda3std3__45__cpo4cendE)
_ZN39_INTERNAL_22457864_4_k_cu_411a1cae_89684cuda3std3__45__cpo4cendE:
	.zero		1
	.type		_ZN39_INTERNAL_22457864_4_k_cu_411a1cae_89684cuda3std6ranges3__45__cpo4swapE,@object
	.size		_ZN39_INTERNAL_22457864_4_k_cu_411a1cae_89684cuda3std6ranges3__45__cpo4swapE,(.L_10 - _ZN39_INTERNAL_22457864_4_k_cu_411a1cae_89684cuda3std6ranges3__45__cpo4swapE)
_ZN39_INTERNAL_22457864_4_k_cu_411a1cae_89684cuda3std6ranges3__45__cpo4swapE:
	.zero		1
.L_10:


//--------------------- .nv.constant0._ZN7cutlass13device_kernelINS_4gemm6kernel13GemmUniversalIN4cute5tupleIJiiiiEEENS1_10collective13CollectiveMmaINS1_35MainloopSm100TmaUmmaWarpSpecializedILi6ELi2ELi4ENS5_IJNS4_1CILi1EEENSA_ILi2EEESB_EEEEENS5_IJNSA_ILi128EEESF_SF_EEENS_12float_e5m2_tENS5_IJlSB_lEEESH_SI_NS4_8TiledMMAINS4_8MMA_AtomIJNS4_10MMA_TraitsINS4_19SM100_MMA_F8F6F4_SSEJSH_SH_fSF_SF_NS4_17integral_constantINS4_4UMMA5MajorELSP_0EEESQ_NSN_INSO_7ScaleInELSR_0EEESS_EEEEEENS4_6LayoutINS5_IJSB_SB_SB_EEENS5_IJNSA_ILi0EEESX_SX_EEEEENS5_IJNS4_10UnderscoreES10_S10_EEEEENS4_23SM90_TMA_LOAD_MULTICASTENS4_14ComposedLayoutINS4_7SwizzleILi3ELi4ELi3EEENS4_18smem_ptr_flag_bitsILi8EEENSV_INS5_IJNSA_ILi8EEESF_EEENS5_IJSF_SB_EEEEEEEvNS4_8identityENS4_13SM90_TMA_LOADES1D_vS1E_EENS_8epilogue10collective18CollectiveEpilogueINS1H_23Sm100TmaWarpSpecializedILi2ELi2ELi64ELb0ELb0EEEJSG_NS5_IJNSV_ISF_SB_EENSV_INSA_ILi64EEESB_EEEEESH_SI_SH_SI_NS1H_6fusion15FusionCallbacksIS1L_NS1Q_17LinearCombinationISH_fSH_fLNS_15FloatRoundStyleE2EEESG_S1P_JEEENS4_5SM1004TMEM4LOAD26SM100_TMEM_LOAD_32dp32b64xES1F_NS14_INS15_ILi2ELi4ELi3EEES18_NSV_INS5_IJS19_S1N_EEENS5_IJS1N_SB_EEEEEEENS4_39AutoVectorizingCopyWithAssumedAlignmentILi128EEENS4_14SM90_TMA_STOREES24_S26_S26_EEEvvEEEEvNT_6ParamsE --------------------------
	.section	.nv.constant0._ZN7cutlass13device_kernelINS_4gemm6kernel13GemmUniversalIN4cute5tupleIJiiiiEEENS1_10collective13CollectiveMmaINS1_35MainloopSm100TmaUmmaWarpSpecializedILi6ELi2ELi4ENS5_IJNS4_1CILi1EEENSA_ILi2EEESB_EEEEENS5_IJNSA_ILi128EEESF_SF_EEENS_12float_e5m2_tENS5_IJlSB_lEEESH_SI_NS4_8TiledMMAINS4_8MMA_AtomIJNS4_10MMA_TraitsINS4_19SM100_MMA_F8F6F4_SSEJSH_SH_fSF_SF_NS4_17integral_constantINS4_4UMMA5MajorELSP_0EEESQ_NSN_INSO_7ScaleInELSR_0EEESS_EEEEEENS4_6LayoutINS5_IJSB_SB_SB_EEENS5_IJNSA_ILi0EEESX_SX_EEEEENS5_IJNS4_10UnderscoreES10_S10_EEEEENS4_23SM90_TMA_LOAD_MULTICASTENS4_14ComposedLayoutINS4_7SwizzleILi3ELi4ELi3EEENS4_18smem_ptr_flag_bitsILi8EEENSV_INS5_IJNSA_ILi8EEESF_EEENS5_IJSF_SB_EEEEEEEvNS4_8identityENS4_13SM90_TMA_LOADES1D_vS1E_EENS_8epilogue10collective18CollectiveEpilogueINS1H_23Sm100TmaWarpSpecializedILi2ELi2ELi64ELb0ELb0EEEJSG_NS5_IJNSV_ISF_SB_EENSV_INSA_ILi64EEESB_EEEEESH_SI_SH_SI_NS1H_6fusion15FusionCallbacksIS1L_NS1Q_17LinearCombinationISH_fSH_fLNS_15FloatRoundStyleE2EEESG_S1P_JEEENS4_5SM1004TMEM4LOAD26SM100_TMEM_LOAD_32dp32b64xES1F_NS14_INS15_ILi2ELi4ELi3EEES18_NSV_INS5_IJS19_S1N_EEENS5_IJS1N_SB_EEEEEEENS4_39AutoVectorizingCopyWithAssumedAlignmentILi128EEENS4_14SM90_TMA_STOREES24_S26_S26_EEEvvEEEEvNT_6ParamsE,"a",@progbits
	.sectionflags	@""
	.align	4
.nv.constant0._ZN7cutlass13device_kernelINS_4gemm6kernel13GemmUniversalIN4cute5tupleIJiiiiEEENS1_10collective13CollectiveMmaINS1_35MainloopSm100TmaUmmaWarpSpecializedILi6ELi2ELi4ENS5_IJNS4_1CILi1EEENSA_ILi2EEESB_EEEEENS5_IJNSA_ILi128EEESF_SF_EEENS_12float_e5m2_tENS5_IJlSB_lEEESH_SI_NS4_8TiledMMAINS4_8MMA_AtomIJNS4_10MMA_TraitsINS4_19SM100_MMA_F8F6F4_SSEJSH_SH_fSF_SF_NS4_17integral_constantINS4_4UMMA5MajorELSP_0EEESQ_NSN_INSO_7ScaleInELSR_0EEESS_EEEEEENS4_6LayoutINS5_IJSB_SB_SB_EEENS5_IJNSA_ILi0EEESX_SX_EEEEENS5_IJNS4_10UnderscoreES10_S10_EEEEENS4_23SM90_TMA_LOAD_MULTICASTENS4_14ComposedLayoutINS4_7SwizzleILi3ELi4ELi3EEENS4_18smem_ptr_flag_bitsILi8EEENSV_INS5_IJNSA_ILi8EEESF_EEENS5_IJSF_SB_EEEEEEEvNS4_8identityENS4_13SM90_TMA_LOADES1D_vS1E_EENS_8epilogue10collective18CollectiveEpilogueINS1H_23Sm100TmaWarpSpecializedILi2ELi2ELi64ELb0ELb0EEEJSG_NS5_IJNSV_ISF_SB_EENSV_INSA_ILi64EEESB_EEEEESH_SI_SH_SI_NS1H_6fusion15FusionCallbacksIS1L_NS1Q_17LinearCombinationISH_fSH_fLNS_15FloatRoundStyleE2EEESG_S1P_JEEENS4_5SM1004TMEM4LOAD26SM100_TMEM_LOAD_32dp32b64xES1F_NS14_INS15_ILi2ELi4ELi3EEES18_NSV_INS5_IJS19_S1N_EEENS5_IJS1N_SB_EEEEEEENS4_39AutoVectorizingCopyWithAssumedAlignmentILi128EEENS4_14SM90_TMA_STOREES24_S26_S26_EEEvvEEEEvNT_6ParamsE:
	.zero		2944


//--------------------- SYMBOLS --------------------------

	.type		.nv.reservedSmem.offset0,@object
	.size		.nv.reservedSmem.offset0,0x4
	.type		.nv.reservedSmem.cap,@object
	.size		.nv.reservedSmem.cap,0x4
	.type		__assertfail,@function
